//
// Generated by NVIDIA NVVM Compiler
//
// Compiler Build ID: CL-36424714
// Cuda compilation tools, release 13.0, V13.0.88
// Based on NVVM 20.0.0
//

.version 9.0
.target sm_100
.address_size 64

	// .globl	_Z11QuantKerneliiPfPiS_

.visible .entry _Z11QuantKerneliiPfPiS_(
	.param .u32 _Z11QuantKerneliiPfPiS__param_0,
	.param .u32 _Z11QuantKerneliiPfPiS__param_1,
	.param .u64 .ptr .align 1 _Z11QuantKerneliiPfPiS__param_2,
	.param .u64 .ptr .align 1 _Z11QuantKerneliiPfPiS__param_3,
	.param .u64 .ptr .align 1 _Z11QuantKerneliiPfPiS__param_4
)
{
	.reg .pred 	%p<26>;
	.reg .b32 	%r<74>;
	.reg .b32 	%f<72>;
	.reg .b64 	%rd<21>;

	ld.param.u32 	%r27, [_Z11QuantKerneliiPfPiS__param_0];
	ld.param.u32 	%r26, [_Z11QuantKerneliiPfPiS__param_1];
	ld.param.u64 	%rd6, [_Z11QuantKerneliiPfPiS__param_2];
	ld.param.u64 	%rd5, [_Z11QuantKerneliiPfPiS__param_3];
	ld.param.u64 	%rd7, [_Z11QuantKerneliiPfPiS__param_4];
	cvta.to.global.u64 	%rd1, %rd7;
	cvta.to.global.u64 	%rd8, %rd6;
	mov.u32 	%r28, %tid.x;
	mov.u32 	%r29, %ctaid.x;
	mov.u32 	%r30, %ntid.x;
	mad.lo.s32 	%r1, %r29, %r30, %r28;
	mul.wide.s32 	%rd9, %r1, 4;
	add.s64 	%rd10, %rd8, %rd9;
	ld.global.f32 	%f1, [%rd10];
	ld.global.f32 	%f10, [%rd1];
	sub.f32 	%f11, %f1, %f10;
	abs.f32 	%f70, %f11;
	setp.ge.s32 	%p1, %r1, %r27;
	@%p1 bra 	$L__BB0_15;
	setp.lt.s32 	%p2, %r26, 2;
	mov.b32 	%r73, 0;
	@%p2 bra 	$L__BB0_14;
	add.s32 	%r2, %r26, -1;
	add.s32 	%r35, %r26, -2;
	and.b32  	%r3, %r2, 7;
	setp.lt.u32 	%p3, %r35, 7;
	mov.b32 	%r73, 0;
	mov.b32 	%r68, 1;
	@%p3 bra 	$L__BB0_6;
	and.b32  	%r4, %r2, -8;
	add.s64 	%rd20, %rd1, 16;
	mov.b32 	%r62, 0;
	mov.u32 	%r73, %r62;
$L__BB0_4:
	.pragma "nounroll";
	add.s32 	%r37, %r62, 1;
	ld.global.f32 	%f12, [%rd20+-12];
	sub.f32 	%f13, %f1, %f12;
	abs.f32 	%f14, %f13;
	setp.lt.f32 	%p4, %f14, %f70;
	selp.b32 	%r38, %r37, %r73, %p4;
	selp.f32 	%f15, %f14, %f70, %p4;
	ld.global.f32 	%f16, [%rd20+-8];
	sub.f32 	%f17, %f1, %f16;
	abs.f32 	%f18, %f17;
	setp.lt.f32 	%p5, %f18, %f15;
	add.s32 	%r39, %r62, 2;
	selp.b32 	%r40, %r39, %r38, %p5;
	selp.f32 	%f19, %f18, %f15, %p5;
	ld.global.f32 	%f20, [%rd20+-4];
	sub.f32 	%f21, %f1, %f20;
	abs.f32 	%f22, %f21;
	setp.lt.f32 	%p6, %f22, %f19;
	add.s32 	%r41, %r62, 3;
	selp.b32 	%r42, %r41, %r40, %p6;
	selp.f32 	%f23, %f22, %f19, %p6;
	ld.global.f32 	%f24, [%rd20];
	sub.f32 	%f25, %f1, %f24;
	abs.f32 	%f26, %f25;
	setp.lt.f32 	%p7, %f26, %f23;
	add.s32 	%r43, %r62, 4;
	selp.b32 	%r44, %r43, %r42, %p7;
	selp.f32 	%f27, %f26, %f23, %p7;
	ld.global.f32 	%f28, [%rd20+4];
	sub.f32 	%f29, %f1, %f28;
	abs.f32 	%f30, %f29;
	setp.lt.f32 	%p8, %f30, %f27;
	add.s32 	%r45, %r62, 5;
	selp.b32 	%r46, %r45, %r44, %p8;
	selp.f32 	%f31, %f30, %f27, %p8;
	ld.global.f32 	%f32, [%rd20+8];
	sub.f32 	%f33, %f1, %f32;
	abs.f32 	%f34, %f33;
	setp.lt.f32 	%p9, %f34, %f31;
	add.s32 	%r47, %r62, 6;
	selp.b32 	%r48, %r47, %r46, %p9;
	selp.f32 	%f35, %f34, %f31, %p9;
	ld.global.f32 	%f36, [%rd20+12];
	sub.f32 	%f37, %f1, %f36;
	abs.f32 	%f38, %f37;
	setp.lt.f32 	%p10, %f38, %f35;
	add.s32 	%r49, %r62, 7;
	selp.b32 	%r50, %r49, %r48, %p10;
	selp.f32 	%f39, %f38, %f35, %p10;
	ld.global.f32 	%f40, [%rd20+16];
	sub.f32 	%f41, %f1, %f40;
	abs.f32 	%f42, %f41;
	setp.lt.f32 	%p11, %f42, %f39;
	add.s32 	%r62, %r62, 8;
	selp.b32 	%r73, %r62, %r50, %p11;
	selp.f32 	%f70, %f42, %f39, %p11;
	add.s64 	%rd20, %rd20, 32;
	setp.ne.s32 	%p12, %r62, %r4;
	@%p12 bra 	$L__BB0_4;
	add.s32 	%r68, %r62, 1;
$L__BB0_6:
	setp.eq.s32 	%p13, %r3, 0;
	@%p13 bra 	$L__BB0_14;
	and.b32  	%r13, %r2, 3;
	setp.lt.u32 	%p14, %r3, 4;
	@%p14 bra 	$L__BB0_9;
	mul.wide.u32 	%rd11, %r68, 4;
	add.s64 	%rd12, %rd1, %rd11;
	ld.global.f32 	%f43, [%rd12];
	sub.f32 	%f44, %f1, %f43;
	abs.f32 	%f45, %f44;
	setp.lt.f32 	%p15, %f45, %f70;
	selp.b32 	%r52, %r68, %r73, %p15;
	selp.f32 	%f46, %f45, %f70, %p15;
	add.s32 	%r53, %r68, 1;
	ld.global.f32 	%f47, [%rd12+4];
	sub.f32 	%f48, %f1, %f47;
	abs.f32 	%f49, %f48;
	setp.lt.f32 	%p16, %f49, %f46;
	selp.b32 	%r54, %r53, %r52, %p16;
	selp.f32 	%f50, %f49, %f46, %p16;
	add.s32 	%r55, %r68, 2;
	ld.global.f32 	%f51, [%rd12+8];
	sub.f32 	%f52, %f1, %f51;
	abs.f32 	%f53, %f52;
	setp.lt.f32 	%p17, %f53, %f50;
	selp.b32 	%r56, %r55, %r54, %p17;
	selp.f32 	%f54, %f53, %f50, %p17;
	add.s32 	%r57, %r68, 3;
	ld.global.f32 	%f55, [%rd12+12];
	sub.f32 	%f56, %f1, %f55;
	abs.f32 	%f57, %f56;
	setp.lt.f32 	%p18, %f57, %f54;
	selp.b32 	%r73, %r57, %r56, %p18;
	selp.f32 	%f70, %f57, %f54, %p18;
	add.s32 	%r68, %r68, 4;
$L__BB0_9:
	setp.eq.s32 	%p19, %r13, 0;
	@%p19 bra 	$L__BB0_14;
	setp.eq.s32 	%p20, %r13, 1;
	@%p20 bra 	$L__BB0_12;
	mul.wide.u32 	%rd13, %r68, 4;
	add.s64 	%rd14, %rd1, %rd13;
	ld.global.f32 	%f58, [%rd14];
	sub.f32 	%f59, %f1, %f58;
	abs.f32 	%f60, %f59;
	setp.lt.f32 	%p21, %f60, %f70;
	selp.b32 	%r59, %r68, %r73, %p21;
	selp.f32 	%f61, %f60, %f70, %p21;
	add.s32 	%r60, %r68, 1;
	ld.global.f32 	%f62, [%rd14+4];
	sub.f32 	%f63, %f1, %f62;
	abs.f32 	%f64, %f63;
	setp.lt.f32 	%p22, %f64, %f61;
	selp.b32 	%r73, %r60, %r59, %p22;
	selp.f32 	%f70, %f64, %f61, %p22;
	add.s32 	%r68, %r68, 2;
$L__BB0_12:
	and.b32  	%r61, %r2, 1;
	setp.eq.b32 	%p23, %r61, 1;
	not.pred 	%p24, %p23;
	@%p24 bra 	$L__BB0_14;
	mul.wide.u32 	%rd15, %r68, 4;
	add.s64 	%rd16, %rd1, %rd15;
	ld.global.f32 	%f65, [%rd16];
	sub.f32 	%f66, %f1, %f65;
	abs.f32 	%f67, %f66;
	setp.lt.f32 	%p25, %f67, %f70;
	selp.b32 	%r73, %r68, %r73, %p25;
$L__BB0_14:
	cvta.to.global.u64 	%rd17, %rd5;
	add.s64 	%rd19, %rd17, %rd9;
	st.global.u32 	[%rd19], %r73;
$L__BB0_15:
	ret;

}
	// .globl	_Z14SampleHVKerneliiiiPiS_S_S_
.visible .entry _Z14SampleHVKerneliiiiPiS_S_S_(
	.param .u32 _Z14SampleHVKerneliiiiPiS_S_S__param_0,
	.param .u32 _Z14SampleHVKerneliiiiPiS_S_S__param_1,
	.param .u32 _Z14SampleHVKerneliiiiPiS_S_S__param_2,
	.param .u32 _Z14SampleHVKerneliiiiPiS_S_S__param_3,
	.param .u64 .ptr .align 1 _Z14SampleHVKerneliiiiPiS_S_S__param_4,
	.param .u64 .ptr .align 1 _Z14SampleHVKerneliiiiPiS_S_S__param_5,
	.param .u64 .ptr .align 1 _Z14SampleHVKerneliiiiPiS_S_S__param_6,
	.param .u64 .ptr .align 1 _Z14SampleHVKerneliiiiPiS_S_S__param_7
)
{
	.reg .pred 	%p<12>;
	.reg .b32 	%r<147>;
	.reg .b64 	%rd<72>;

	ld.param.u32 	%r31, [_Z14SampleHVKerneliiiiPiS_S_S__param_0];
	ld.param.u32 	%r29, [_Z14SampleHVKerneliiiiPiS_S_S__param_1];
	ld.param.u32 	%r30, [_Z14SampleHVKerneliiiiPiS_S_S__param_3];
	ld.param.u64 	%rd7, [_Z14SampleHVKerneliiiiPiS_S_S__param_4];
	ld.param.u64 	%rd6, [_Z14SampleHVKerneliiiiPiS_S_S__param_5];
	ld.param.u64 	%rd8, [_Z14SampleHVKerneliiiiPiS_S_S__param_6];
	ld.param.u64 	%rd9, [_Z14SampleHVKerneliiiiPiS_S_S__param_7];
	cvta.to.global.u64 	%rd1, %rd9;
	cvta.to.global.u64 	%rd2, %rd8;
	cvta.to.global.u64 	%rd3, %rd7;
	mov.u32 	%r32, %tid.x;
	mov.u32 	%r33, %ctaid.x;
	mov.u32 	%r34, %ntid.x;
	mad.lo.s32 	%r1, %r33, %r34, %r32;
	rem.s32 	%r2, %r1, %r29;
	setp.ge.s32 	%p1, %r1, %r31;
	@%p1 bra 	$L__BB1_14;
	cvta.to.global.u64 	%rd10, %rd6;
	mul.wide.s32 	%rd11, %r1, 4;
	add.s64 	%rd4, %rd10, %rd11;
	mov.b32 	%r146, 0;
	st.global.u32 	[%rd4], %r146;
	setp.lt.s32 	%p2, %r30, 1;
	@%p2 bra 	$L__BB1_13;
	div.s32 	%r37, %r1, %r29;
	mul.lo.s32 	%r3, %r37, %r30;
	and.b32  	%r4, %r30, 7;
	setp.lt.u32 	%p3, %r30, 8;
	mov.b32 	%r146, 0;
	mov.u32 	%r143, %r146;
	@%p3 bra 	$L__BB1_5;
	and.b32  	%r143, %r30, 2147483640;
	neg.s32 	%r138, %r143;
	shl.b32 	%r7, %r29, 3;
	add.s64 	%rd5, %rd3, 16;
	mov.b32 	%r146, 0;
	mul.wide.s32 	%rd20, %r29, 4;
	mov.u32 	%r136, %r3;
	mov.u32 	%r137, %r2;
$L__BB1_4:
	.pragma "nounroll";
	mul.wide.s32 	%rd12, %r136, 4;
	add.s64 	%rd13, %rd5, %rd12;
	ld.global.u32 	%r39, [%rd13+-16];
	mad.lo.s32 	%r40, %r39, %r29, %r2;
	mul.wide.s32 	%rd14, %r40, 4;
	add.s64 	%rd15, %rd2, %rd14;
	ld.global.u32 	%r41, [%rd15];
	mul.wide.s32 	%rd16, %r137, 4;
	add.s64 	%rd17, %rd1, %rd16;
	ld.global.u32 	%r42, [%rd17];
	xor.b32  	%r43, %r42, %r41;
	add.s32 	%r44, %r43, %r146;
	st.global.u32 	[%rd4], %r44;
	ld.global.u32 	%r45, [%rd13+-12];
	mad.lo.s32 	%r46, %r45, %r29, %r2;
	mul.wide.s32 	%rd18, %r46, 4;
	add.s64 	%rd19, %rd2, %rd18;
	ld.global.u32 	%r47, [%rd19];
	add.s64 	%rd21, %rd17, %rd20;
	ld.global.u32 	%r48, [%rd21];
	xor.b32  	%r49, %r48, %r47;
	add.s32 	%r50, %r49, %r44;
	st.global.u32 	[%rd4], %r50;
	ld.global.u32 	%r51, [%rd13+-8];
	mad.lo.s32 	%r52, %r51, %r29, %r2;
	mul.wide.s32 	%rd22, %r52, 4;
	add.s64 	%rd23, %rd2, %rd22;
	ld.global.u32 	%r53, [%rd23];
	add.s64 	%rd24, %rd21, %rd20;
	ld.global.u32 	%r54, [%rd24];
	xor.b32  	%r55, %r54, %r53;
	add.s32 	%r56, %r55, %r50;
	st.global.u32 	[%rd4], %r56;
	ld.global.u32 	%r57, [%rd13+-4];
	mad.lo.s32 	%r58, %r57, %r29, %r2;
	mul.wide.s32 	%rd25, %r58, 4;
	add.s64 	%rd26, %rd2, %rd25;
	ld.global.u32 	%r59, [%rd26];
	add.s64 	%rd27, %rd24, %rd20;
	ld.global.u32 	%r60, [%rd27];
	xor.b32  	%r61, %r60, %r59;
	add.s32 	%r62, %r61, %r56;
	st.global.u32 	[%rd4], %r62;
	ld.global.u32 	%r63, [%rd13];
	mad.lo.s32 	%r64, %r63, %r29, %r2;
	mul.wide.s32 	%rd28, %r64, 4;
	add.s64 	%rd29, %rd2, %rd28;
	ld.global.u32 	%r65, [%rd29];
	add.s64 	%rd30, %rd27, %rd20;
	ld.global.u32 	%r66, [%rd30];
	xor.b32  	%r67, %r66, %r65;
	add.s32 	%r68, %r67, %r62;
	st.global.u32 	[%rd4], %r68;
	ld.global.u32 	%r69, [%rd13+4];
	mad.lo.s32 	%r70, %r69, %r29, %r2;
	mul.wide.s32 	%rd31, %r70, 4;
	add.s64 	%rd32, %rd2, %rd31;
	ld.global.u32 	%r71, [%rd32];
	add.s64 	%rd33, %rd30, %rd20;
	ld.global.u32 	%r72, [%rd33];
	xor.b32  	%r73, %r72, %r71;
	add.s32 	%r74, %r73, %r68;
	st.global.u32 	[%rd4], %r74;
	ld.global.u32 	%r75, [%rd13+8];
	mad.lo.s32 	%r76, %r75, %r29, %r2;
	mul.wide.s32 	%rd34, %r76, 4;
	add.s64 	%rd35, %rd2, %rd34;
	ld.global.u32 	%r77, [%rd35];
	add.s64 	%rd36, %rd33, %rd20;
	ld.global.u32 	%r78, [%rd36];
	xor.b32  	%r79, %r78, %r77;
	add.s32 	%r80, %r79, %r74;
	st.global.u32 	[%rd4], %r80;
	ld.global.u32 	%r81, [%rd13+12];
	mad.lo.s32 	%r82, %r81, %r29, %r2;
	mul.wide.s32 	%rd37, %r82, 4;
	add.s64 	%rd38, %rd2, %rd37;
	ld.global.u32 	%r83, [%rd38];
	add.s64 	%rd39, %rd36, %rd20;
	ld.global.u32 	%r84, [%rd39];
	xor.b32  	%r85, %r84, %r83;
	add.s32 	%r146, %r85, %r80;
	st.global.u32 	[%rd4], %r146;
	add.s32 	%r138, %r138, 8;
	add.s32 	%r137, %r137, %r7;
	add.s32 	%r136, %r136, 8;
	setp.ne.s32 	%p4, %r138, 0;
	@%p4 bra 	$L__BB1_4;
$L__BB1_5:
	setp.eq.s32 	%p5, %r4, 0;
	@%p5 bra 	$L__BB1_13;
	and.b32  	%r18, %r30, 3;
	setp.lt.u32 	%p6, %r4, 4;
	@%p6 bra 	$L__BB1_8;
	add.s32 	%r86, %r143, %r3;
	mul.wide.s32 	%rd40, %r86, 4;
	add.s64 	%rd41, %rd3, %rd40;
	ld.global.u32 	%r87, [%rd41];
	mad.lo.s32 	%r88, %r87, %r29, %r2;
	mul.wide.s32 	%rd42, %r88, 4;
	add.s64 	%rd43, %rd2, %rd42;
	ld.global.u32 	%r89, [%rd43];
	mad.lo.s32 	%r90, %r143, %r29, %r2;
	mul.wide.s32 	%rd44, %r90, 4;
	add.s64 	%rd45, %rd1, %rd44;
	ld.global.u32 	%r91, [%rd45];
	xor.b32  	%r92, %r91, %r89;
	add.s32 	%r93, %r92, %r146;
	st.global.u32 	[%rd4], %r93;
	ld.global.u32 	%r94, [%rd41+4];
	mad.lo.s32 	%r95, %r94, %r29, %r2;
	mul.wide.s32 	%rd46, %r95, 4;
	add.s64 	%rd47, %rd2, %rd46;
	ld.global.u32 	%r96, [%rd47];
	mul.wide.s32 	%rd48, %r29, 4;
	add.s64 	%rd49, %rd45, %rd48;
	ld.global.u32 	%r97, [%rd49];
	xor.b32  	%r98, %r97, %r96;
	add.s32 	%r99, %r98, %r93;
	st.global.u32 	[%rd4], %r99;
	ld.global.u32 	%r100, [%rd41+8];
	mad.lo.s32 	%r101, %r100, %r29, %r2;
	mul.wide.s32 	%rd50, %r101, 4;
	add.s64 	%rd51, %rd2, %rd50;
	ld.global.u32 	%r102, [%rd51];
	add.s64 	%rd52, %rd49, %rd48;
	ld.global.u32 	%r103, [%rd52];
	xor.b32  	%r104, %r103, %r102;
	add.s32 	%r105, %r104, %r99;
	st.global.u32 	[%rd4], %r105;
	ld.global.u32 	%r106, [%rd41+12];
	mad.lo.s32 	%r107, %r106, %r29, %r2;
	mul.wide.s32 	%rd53, %r107, 4;
	add.s64 	%rd54, %rd2, %rd53;
	ld.global.u32 	%r108, [%rd54];
	add.s64 	%rd55, %rd52, %rd48;
	ld.global.u32 	%r109, [%rd55];
	xor.b32  	%r110, %r109, %r108;
	add.s32 	%r146, %r110, %r105;
	st.global.u32 	[%rd4], %r146;
	add.s32 	%r143, %r143, 4;
$L__BB1_8:
	setp.eq.s32 	%p7, %r18, 0;
	@%p7 bra 	$L__BB1_13;
	setp.eq.s32 	%p8, %r18, 1;
	@%p8 bra 	$L__BB1_11;
	add.s32 	%r111, %r143, %r3;
	mul.wide.s32 	%rd56, %r111, 4;
	add.s64 	%rd57, %rd3, %rd56;
	ld.global.u32 	%r112, [%rd57];
	mad.lo.s32 	%r113, %r112, %r29, %r2;
	mul.wide.s32 	%rd58, %r113, 4;
	add.s64 	%rd59, %rd2, %rd58;
	ld.global.u32 	%r114, [%rd59];
	mad.lo.s32 	%r115, %r143, %r29, %r2;
	mul.wide.s32 	%rd60, %r115, 4;
	add.s64 	%rd61, %rd1, %rd60;
	ld.global.u32 	%r116, [%rd61];
	xor.b32  	%r117, %r116, %r114;
	add.s32 	%r118, %r117, %r146;
	st.global.u32 	[%rd4], %r118;
	ld.global.u32 	%r119, [%rd57+4];
	mad.lo.s32 	%r120, %r119, %r29, %r2;
	mul.wide.s32 	%rd62, %r120, 4;
	add.s64 	%rd63, %rd2, %rd62;
	ld.global.u32 	%r121, [%rd63];
	mul.wide.s32 	%rd64, %r29, 4;
	add.s64 	%rd65, %rd61, %rd64;
	ld.global.u32 	%r122, [%rd65];
	xor.b32  	%r123, %r122, %r121;
	add.s32 	%r146, %r123, %r118;
	st.global.u32 	[%rd4], %r146;
	add.s32 	%r143, %r143, 2;
$L__BB1_11:
	and.b32  	%r124, %r30, 1;
	setp.eq.b32 	%p9, %r124, 1;
	not.pred 	%p10, %p9;
	@%p10 bra 	$L__BB1_13;
	add.s32 	%r125, %r143, %r3;
	mul.wide.s32 	%rd66, %r125, 4;
	add.s64 	%rd67, %rd3, %rd66;
	ld.global.u32 	%r126, [%rd67];
	mad.lo.s32 	%r127, %r126, %r29, %r2;
	mul.wide.s32 	%rd68, %r127, 4;
	add.s64 	%rd69, %rd2, %rd68;
	ld.global.u32 	%r128, [%rd69];
	mad.lo.s32 	%r129, %r143, %r29, %r2;
	mul.wide.s32 	%rd70, %r129, 4;
	add.s64 	%rd71, %rd1, %rd70;
	ld.global.u32 	%r130, [%rd71];
	xor.b32  	%r131, %r130, %r128;
	add.s32 	%r146, %r131, %r146;
$L__BB1_13:
	shr.u32 	%r132, %r30, 31;
	add.s32 	%r133, %r30, %r132;
	shr.s32 	%r134, %r133, 1;
	setp.ge.s32 	%p11, %r146, %r134;
	selp.u32 	%r135, 1, 0, %p11;
	st.global.u32 	[%rd4], %r135;
$L__BB1_14:
	ret;

}
	// .globl	_Z16ClassHVAddKerneliiPiS_S_S_
.visible .entry _Z16ClassHVAddKerneliiPiS_S_S_(
	.param .u32 _Z16ClassHVAddKerneliiPiS_S_S__param_0,
	.param .u32 _Z16ClassHVAddKerneliiPiS_S_S__param_1,
	.param .u64 .ptr .align 1 _Z16ClassHVAddKerneliiPiS_S_S__param_2,
	.param .u64 .ptr .align 1 _Z16ClassHVAddKerneliiPiS_S_S__param_3,
	.param .u64 .ptr .align 1 _Z16ClassHVAddKerneliiPiS_S_S__param_4,
	.param .u64 .ptr .align 1 _Z16ClassHVAddKerneliiPiS_S_S__param_5
)
{
	.reg .pred 	%p<3>;
	.reg .b32 	%r<14>;
	.reg .b64 	%rd<17>;

	ld.param.u32 	%r4, [_Z16ClassHVAddKerneliiPiS_S_S__param_0];
	ld.param.u32 	%r3, [_Z16ClassHVAddKerneliiPiS_S_S__param_1];
	ld.param.u64 	%rd4, [_Z16ClassHVAddKerneliiPiS_S_S__param_2];
	ld.param.u64 	%rd1, [_Z16ClassHVAddKerneliiPiS_S_S__param_3];
	ld.param.u64 	%rd2, [_Z16ClassHVAddKerneliiPiS_S_S__param_4];
	ld.param.u64 	%rd3, [_Z16ClassHVAddKerneliiPiS_S_S__param_5];
	cvta.to.global.u64 	%rd5, %rd4;
	mov.u32 	%r5, %tid.x;
	mov.u32 	%r6, %ctaid.x;
	mov.u32 	%r7, %ntid.x;
	mad.lo.s32 	%r1, %r6, %r7, %r5;
	div.s32 	%r8, %r1, %r3;
	mul.wide.s32 	%rd6, %r8, 4;
	add.s64 	%rd7, %rd5, %rd6;
	ld.global.u32 	%r2, [%rd7];
	setp.ge.s32 	%p1, %r1, %r4;
	@%p1 bra 	$L__BB2_3;
	rem.s32 	%r9, %r1, %r3;
	cvta.to.global.u64 	%rd8, %rd1;
	cvta.to.global.u64 	%rd9, %rd2;
	mad.lo.s32 	%r10, %r2, %r3, %r9;
	mul.wide.s32 	%rd10, %r10, 4;
	add.s64 	%rd11, %rd9, %rd10;
	mul.wide.s32 	%rd12, %r1, 4;
	add.s64 	%rd13, %rd8, %rd12;
	ld.global.u32 	%r11, [%rd13];
	atom.global.add.u32 	%r12, [%rd11], %r11;
	setp.ne.s32 	%p2, %r9, 0;
	@%p2 bra 	$L__BB2_3;
	cvta.to.global.u64 	%rd14, %rd3;
	mul.wide.s32 	%rd15, %r2, 4;
	add.s64 	%rd16, %rd14, %rd15;
	atom.global.add.u32 	%r13, [%rd16], 1;
$L__BB2_3:
	ret;

}
	// .globl	_Z13ClassHVKerneliiiPiS_S_
.visible .entry _Z13ClassHVKerneliiiPiS_S_(
	.param .u32 _Z13ClassHVKerneliiiPiS_S__param_0,
	.param .u32 _Z13ClassHVKerneliiiPiS_S__param_1,
	.param .u32 _Z13ClassHVKerneliiiPiS_S__param_2,
	.param .u64 .ptr .align 1 _Z13ClassHVKerneliiiPiS_S__param_3,
	.param .u64 .ptr .align 1 _Z13ClassHVKerneliiiPiS_S__param_4,
	.param .u64 .ptr .align 1 _Z13ClassHVKerneliiiPiS_S__param_5
)
{
	.reg .pred 	%p<3>;
	.reg .b32 	%r<14>;
	.reg .b64 	%rd<12>;

	ld.param.u32 	%r3, [_Z13ClassHVKerneliiiPiS_S__param_0];
	ld.param.u32 	%r2, [_Z13ClassHVKerneliiiPiS_S__param_1];
	ld.param.u64 	%rd1, [_Z13ClassHVKerneliiiPiS_S__param_3];
	ld.param.u64 	%rd2, [_Z13ClassHVKerneliiiPiS_S__param_4];
	ld.param.u64 	%rd3, [_Z13ClassHVKerneliiiPiS_S__param_5];
	mov.u32 	%r4, %tid.x;
	mov.u32 	%r5, %ctaid.x;
	mov.u32 	%r6, %ntid.x;
	mad.lo.s32 	%r1, %r5, %r6, %r4;
	setp.ge.s32 	%p1, %r1, %r3;
	@%p1 bra 	$L__BB3_2;
	cvta.to.global.u64 	%rd4, %rd2;
	cvta.to.global.u64 	%rd5, %rd3;
	cvta.to.global.u64 	%rd6, %rd1;
	mul.wide.s32 	%rd7, %r1, 4;
	add.s64 	%rd8, %rd4, %rd7;
	ld.global.u32 	%r7, [%rd8];
	div.s32 	%r8, %r1, %r2;
	mul.wide.s32 	%rd9, %r8, 4;
	add.s64 	%rd10, %rd5, %rd9;
	ld.global.u32 	%r9, [%rd10];
	shr.u32 	%r10, %r9, 31;
	add.s32 	%r11, %r9, %r10;
	shr.s32 	%r12, %r11, 1;
	setp.ge.s32 	%p2, %r7, %r12;
	selp.u32 	%r13, 1, 0, %p2;
	add.s64 	%rd11, %rd6, %rd7;
	st.global.u32 	[%rd11], %r13;
$L__BB3_2:
	ret;

}
	// .globl	_Z14CheckSumKerneliPiS_S_iii
.visible .entry _Z14CheckSumKerneliPiS_S_iii(
	.param .u32 _Z14CheckSumKerneliPiS_S_iii_param_0,
	.param .u64 .ptr .align 1 _Z14CheckSumKerneliPiS_S_iii_param_1,
	.param .u64 .ptr .align 1 _Z14CheckSumKerneliPiS_S_iii_param_2,
	.param .u64 .ptr .align 1 _Z14CheckSumKerneliPiS_S_iii_param_3,
	.param .u32 _Z14CheckSumKerneliPiS_S_iii_param_4,
	.param .u32 _Z14CheckSumKerneliPiS_S_iii_param_5,
	.param .u32 _Z14CheckSumKerneliPiS_S_iii_param_6
)
{
	.reg .pred 	%p<12>;
	.reg .b32 	%r<112>;
	.reg .b64 	%rd<27>;

	ld.param.u32 	%r28, [_Z14CheckSumKerneliPiS_S_iii_param_0];
	ld.param.u64 	%rd6, [_Z14CheckSumKerneliPiS_S_iii_param_1];
	ld.param.u64 	%rd7, [_Z14CheckSumKerneliPiS_S_iii_param_2];
	ld.param.u64 	%rd8, [_Z14CheckSumKerneliPiS_S_iii_param_3];
	ld.param.u32 	%r26, [_Z14CheckSumKerneliPiS_S_iii_param_5];
	ld.param.u32 	%r27, [_Z14CheckSumKerneliPiS_S_iii_param_6];
	cvta.to.global.u64 	%rd1, %rd7;
	cvta.to.global.u64 	%rd2, %rd6;
	cvta.to.global.u64 	%rd9, %rd8;
	mov.u32 	%r29, %tid.x;
	mov.u32 	%r30, %ctaid.x;
	mov.u32 	%r31, %ntid.x;
	mad.lo.s32 	%r1, %r30, %r31, %r29;
	mul.wide.s32 	%rd10, %r1, 4;
	add.s64 	%rd3, %rd9, %rd10;
	mov.b32 	%r32, 0;
	st.global.u32 	[%rd3], %r32;
	setp.ge.s32 	%p1, %r1, %r28;
	setp.lt.s32 	%p2, %r27, 1;
	or.pred  	%p3, %p1, %p2;
	@%p3 bra 	$L__BB4_12;
	div.s32 	%r34, %r1, %r26;
	mul.lo.s32 	%r2, %r34, %r27;
	mul.lo.s32 	%r35, %r34, %r26;
	sub.s32 	%r36, %r1, %r35;
	mul.lo.s32 	%r3, %r36, %r27;
	and.b32  	%r4, %r27, 7;
	setp.lt.u32 	%p4, %r27, 8;
	mov.b32 	%r106, 0;
	mov.u32 	%r109, %r106;
	@%p4 bra 	$L__BB4_4;
	and.b32  	%r109, %r27, 2147483640;
	neg.s32 	%r104, %r109;
	add.s64 	%rd4, %rd2, 16;
	add.s64 	%rd5, %rd1, 16;
	mov.b32 	%r106, 0;
	mov.u32 	%r102, %r3;
	mov.u32 	%r103, %r2;
$L__BB4_3:
	.pragma "nounroll";
	mul.wide.s32 	%rd11, %r103, 4;
	add.s64 	%rd12, %rd4, %rd11;
	mul.wide.s32 	%rd13, %r102, 4;
	add.s64 	%rd14, %rd5, %rd13;
	ld.global.u32 	%r38, [%rd12+-16];
	ld.global.u32 	%r39, [%rd14+-16];
	xor.b32  	%r40, %r39, %r38;
	add.s32 	%r41, %r40, %r106;
	st.global.u32 	[%rd3], %r41;
	ld.global.u32 	%r42, [%rd12+-12];
	ld.global.u32 	%r43, [%rd14+-12];
	xor.b32  	%r44, %r43, %r42;
	add.s32 	%r45, %r44, %r41;
	st.global.u32 	[%rd3], %r45;
	ld.global.u32 	%r46, [%rd12+-8];
	ld.global.u32 	%r47, [%rd14+-8];
	xor.b32  	%r48, %r47, %r46;
	add.s32 	%r49, %r48, %r45;
	st.global.u32 	[%rd3], %r49;
	ld.global.u32 	%r50, [%rd12+-4];
	ld.global.u32 	%r51, [%rd14+-4];
	xor.b32  	%r52, %r51, %r50;
	add.s32 	%r53, %r52, %r49;
	st.global.u32 	[%rd3], %r53;
	ld.global.u32 	%r54, [%rd12];
	ld.global.u32 	%r55, [%rd14];
	xor.b32  	%r56, %r55, %r54;
	add.s32 	%r57, %r56, %r53;
	st.global.u32 	[%rd3], %r57;
	ld.global.u32 	%r58, [%rd12+4];
	ld.global.u32 	%r59, [%rd14+4];
	xor.b32  	%r60, %r59, %r58;
	add.s32 	%r61, %r60, %r57;
	st.global.u32 	[%rd3], %r61;
	ld.global.u32 	%r62, [%rd12+8];
	ld.global.u32 	%r63, [%rd14+8];
	xor.b32  	%r64, %r63, %r62;
	add.s32 	%r65, %r64, %r61;
	st.global.u32 	[%rd3], %r65;
	ld.global.u32 	%r66, [%rd12+12];
	ld.global.u32 	%r67, [%rd14+12];
	xor.b32  	%r68, %r67, %r66;
	add.s32 	%r106, %r68, %r65;
	st.global.u32 	[%rd3], %r106;
	add.s32 	%r104, %r104, 8;
	add.s32 	%r103, %r103, 8;
	add.s32 	%r102, %r102, 8;
	setp.ne.s32 	%p5, %r104, 0;
	@%p5 bra 	$L__BB4_3;
$L__BB4_4:
	setp.eq.s32 	%p6, %r4, 0;
	@%p6 bra 	$L__BB4_12;
	and.b32  	%r17, %r27, 3;
	setp.lt.u32 	%p7, %r4, 4;
	@%p7 bra 	$L__BB4_7;
	add.s32 	%r69, %r109, %r2;
	mul.wide.s32 	%rd15, %r69, 4;
	add.s64 	%rd16, %rd2, %rd15;
	ld.global.u32 	%r70, [%rd16];
	add.s32 	%r71, %r109, %r3;
	mul.wide.s32 	%rd17, %r71, 4;
	add.s64 	%rd18, %rd1, %rd17;
	ld.global.u32 	%r72, [%rd18];
	xor.b32  	%r73, %r72, %r70;
	add.s32 	%r74, %r73, %r106;
	st.global.u32 	[%rd3], %r74;
	ld.global.u32 	%r75, [%rd16+4];
	ld.global.u32 	%r76, [%rd18+4];
	xor.b32  	%r77, %r76, %r75;
	add.s32 	%r78, %r77, %r74;
	st.global.u32 	[%rd3], %r78;
	ld.global.u32 	%r79, [%rd16+8];
	ld.global.u32 	%r80, [%rd18+8];
	xor.b32  	%r81, %r80, %r79;
	add.s32 	%r82, %r81, %r78;
	st.global.u32 	[%rd3], %r82;
	ld.global.u32 	%r83, [%rd16+12];
	ld.global.u32 	%r84, [%rd18+12];
	xor.b32  	%r85, %r84, %r83;
	add.s32 	%r106, %r85, %r82;
	st.global.u32 	[%rd3], %r106;
	add.s32 	%r109, %r109, 4;
$L__BB4_7:
	setp.eq.s32 	%p8, %r17, 0;
	@%p8 bra 	$L__BB4_12;
	setp.eq.s32 	%p9, %r17, 1;
	@%p9 bra 	$L__BB4_10;
	add.s32 	%r86, %r109, %r2;
	mul.wide.s32 	%rd19, %r86, 4;
	add.s64 	%rd20, %rd2, %rd19;
	ld.global.u32 	%r87, [%rd20];
	add.s32 	%r88, %r109, %r3;
	mul.wide.s32 	%rd21, %r88, 4;
	add.s64 	%rd22, %rd1, %rd21;
	ld.global.u32 	%r89, [%rd22];
	xor.b32  	%r90, %r89, %r87;
	add.s32 	%r91, %r90, %r106;
	st.global.u32 	[%rd3], %r91;
	ld.global.u32 	%r92, [%rd20+4];
	ld.global.u32 	%r93, [%rd22+4];
	xor.b32  	%r94, %r93, %r92;
	add.s32 	%r106, %r94, %r91;
	st.global.u32 	[%rd3], %r106;
	add.s32 	%r109, %r109, 2;
$L__BB4_10:
	and.b32  	%r95, %r27, 1;
	setp.eq.b32 	%p10, %r95, 1;
	not.pred 	%p11, %p10;
	@%p11 bra 	$L__BB4_12;
	add.s32 	%r96, %r109, %r2;
	mul.wide.s32 	%rd23, %r96, 4;
	add.s64 	%rd24, %rd2, %rd23;
	ld.global.u32 	%r97, [%rd24];
	add.s32 	%r98, %r109, %r3;
	mul.wide.s32 	%rd25, %r98, 4;
	add.s64 	%rd26, %rd1, %rd25;
	ld.global.u32 	%r99, [%rd26];
	xor.b32  	%r100, %r99, %r97;
	add.s32 	%r101, %r100, %r106;
	st.global.u32 	[%rd3], %r101;
$L__BB4_12:
	ret;

}
	// .globl	_Z13TestingKerneliPiS_S_S_ii
.visible .entry _Z13TestingKerneliPiS_S_S_ii(
	.param .u32 _Z13TestingKerneliPiS_S_S_ii_param_0,
	.param .u64 .ptr .align 1 _Z13TestingKerneliPiS_S_S_ii_param_1,
	.param .u64 .ptr .align 1 _Z13TestingKerneliPiS_S_S_ii_param_2,
	.param .u64 .ptr .align 1 _Z13TestingKerneliPiS_S_S_ii_param_3,
	.param .u64 .ptr .align 1 _Z13TestingKerneliPiS_S_S_ii_param_4,
	.param .u32 _Z13TestingKerneliPiS_S_S_ii_param_5,
	.param .u32 _Z13TestingKerneliPiS_S_S_ii_param_6
)
{
	.reg .pred 	%p<41>;
	.reg .b32 	%r<183>;
	.reg .b64 	%rd<25>;

	ld.param.u32 	%r45, [_Z13TestingKerneliPiS_S_S_ii_param_0];
	ld.param.u64 	%rd7, [_Z13TestingKerneliPiS_S_S_ii_param_1];
	ld.param.u64 	%rd4, [_Z13TestingKerneliPiS_S_S_ii_param_2];
	ld.param.u64 	%rd5, [_Z13TestingKerneliPiS_S_S_ii_param_3];
	ld.param.u64 	%rd6, [_Z13TestingKerneliPiS_S_S_ii_param_4];
	ld.param.u32 	%r44, [_Z13TestingKerneliPiS_S_S_ii_param_6];
	cvta.to.global.u64 	%rd1, %rd7;
	mov.u32 	%r46, %tid.x;
	mov.u32 	%r47, %ctaid.x;
	mov.u32 	%r48, %ntid.x;
	mad.lo.s32 	%r1, %r47, %r48, %r46;
	mul.lo.s32 	%r2, %r44, %r1;
	mul.wide.s32 	%rd8, %r2, 4;
	add.s64 	%rd2, %rd1, %rd8;
	ld.global.u32 	%r172, [%rd2];
	setp.ge.s32 	%p1, %r1, %r45;
	@%p1 bra 	$L__BB5_16;
	setp.lt.s32 	%p2, %r44, 2;
	mov.b32 	%r182, 0;
	@%p2 bra 	$L__BB5_15;
	add.s32 	%r4, %r44, -1;
	add.s32 	%r53, %r44, -2;
	and.b32  	%r5, %r4, 15;
	setp.lt.u32 	%p3, %r53, 15;
	mov.b32 	%r182, 0;
	mov.b32 	%r171, 1;
	@%p3 bra 	$L__BB5_6;
	and.b32  	%r6, %r4, -16;
	mov.b32 	%r163, 0;
	mov.u32 	%r182, %r163;
$L__BB5_4:
	.pragma "nounroll";
	add.s32 	%r55, %r163, 1;
	mul.wide.s32 	%rd9, %r55, 4;
	add.s64 	%rd10, %rd2, %rd9;
	ld.global.u32 	%r56, [%rd10];
	setp.gt.s32 	%p4, %r172, %r56;
	selp.b32 	%r57, %r55, %r182, %p4;
	min.s32 	%r58, %r172, %r56;
	ld.global.u32 	%r59, [%rd10+4];
	setp.gt.s32 	%p5, %r58, %r59;
	add.s32 	%r60, %r163, 2;
	selp.b32 	%r61, %r60, %r57, %p5;
	min.s32 	%r62, %r58, %r59;
	ld.global.u32 	%r63, [%rd10+8];
	setp.gt.s32 	%p6, %r62, %r63;
	add.s32 	%r64, %r163, 3;
	selp.b32 	%r65, %r64, %r61, %p6;
	min.s32 	%r66, %r62, %r63;
	ld.global.u32 	%r67, [%rd10+12];
	setp.gt.s32 	%p7, %r66, %r67;
	add.s32 	%r68, %r163, 4;
	selp.b32 	%r69, %r68, %r65, %p7;
	min.s32 	%r70, %r66, %r67;
	ld.global.u32 	%r71, [%rd10+16];
	setp.gt.s32 	%p8, %r70, %r71;
	add.s32 	%r72, %r163, 5;
	selp.b32 	%r73, %r72, %r69, %p8;
	min.s32 	%r74, %r70, %r71;
	ld.global.u32 	%r75, [%rd10+20];
	setp.gt.s32 	%p9, %r74, %r75;
	add.s32 	%r76, %r163, 6;
	selp.b32 	%r77, %r76, %r73, %p9;
	min.s32 	%r78, %r74, %r75;
	ld.global.u32 	%r79, [%rd10+24];
	setp.gt.s32 	%p10, %r78, %r79;
	add.s32 	%r80, %r163, 7;
	selp.b32 	%r81, %r80, %r77, %p10;
	min.s32 	%r82, %r78, %r79;
	ld.global.u32 	%r83, [%rd10+28];
	setp.gt.s32 	%p11, %r82, %r83;
	add.s32 	%r84, %r163, 8;
	selp.b32 	%r85, %r84, %r81, %p11;
	min.s32 	%r86, %r82, %r83;
	ld.global.u32 	%r87, [%rd10+32];
	setp.gt.s32 	%p12, %r86, %r87;
	add.s32 	%r88, %r163, 9;
	selp.b32 	%r89, %r88, %r85, %p12;
	min.s32 	%r90, %r86, %r87;
	ld.global.u32 	%r91, [%rd10+36];
	setp.gt.s32 	%p13, %r90, %r91;
	add.s32 	%r92, %r163, 10;
	selp.b32 	%r93, %r92, %r89, %p13;
	min.s32 	%r94, %r90, %r91;
	ld.global.u32 	%r95, [%rd10+40];
	setp.gt.s32 	%p14, %r94, %r95;
	add.s32 	%r96, %r163, 11;
	selp.b32 	%r97, %r96, %r93, %p14;
	min.s32 	%r98, %r94, %r95;
	ld.global.u32 	%r99, [%rd10+44];
	setp.gt.s32 	%p15, %r98, %r99;
	add.s32 	%r100, %r163, 12;
	selp.b32 	%r101, %r100, %r97, %p15;
	min.s32 	%r102, %r98, %r99;
	ld.global.u32 	%r103, [%rd10+48];
	setp.gt.s32 	%p16, %r102, %r103;
	add.s32 	%r104, %r163, 13;
	selp.b32 	%r105, %r104, %r101, %p16;
	min.s32 	%r106, %r102, %r103;
	ld.global.u32 	%r107, [%rd10+52];
	setp.gt.s32 	%p17, %r106, %r107;
	add.s32 	%r108, %r163, 14;
	selp.b32 	%r109, %r108, %r105, %p17;
	min.s32 	%r110, %r106, %r107;
	ld.global.u32 	%r111, [%rd10+56];
	setp.gt.s32 	%p18, %r110, %r111;
	add.s32 	%r112, %r163, 15;
	selp.b32 	%r113, %r112, %r109, %p18;
	min.s32 	%r114, %r110, %r111;
	ld.global.u32 	%r115, [%rd10+60];
	setp.gt.s32 	%p19, %r114, %r115;
	add.s32 	%r163, %r163, 16;
	selp.b32 	%r182, %r163, %r113, %p19;
	min.s32 	%r172, %r114, %r115;
	setp.ne.s32 	%p20, %r163, %r6;
	@%p20 bra 	$L__BB5_4;
	add.s32 	%r171, %r163, 1;
$L__BB5_6:
	setp.eq.s32 	%p21, %r5, 0;
	@%p21 bra 	$L__BB5_15;
	and.b32  	%r18, %r4, 7;
	setp.lt.u32 	%p22, %r5, 8;
	@%p22 bra 	$L__BB5_9;
	mul.wide.s32 	%rd11, %r171, 4;
	add.s64 	%rd12, %rd2, %rd11;
	ld.global.u32 	%r117, [%rd12];
	setp.gt.s32 	%p23, %r172, %r117;
	selp.b32 	%r118, %r171, %r182, %p23;
	min.s32 	%r119, %r172, %r117;
	add.s32 	%r120, %r171, 1;
	ld.global.u32 	%r121, [%rd12+4];
	setp.gt.s32 	%p24, %r119, %r121;
	selp.b32 	%r122, %r120, %r118, %p24;
	min.s32 	%r123, %r119, %r121;
	add.s32 	%r124, %r171, 2;
	ld.global.u32 	%r125, [%rd12+8];
	setp.gt.s32 	%p25, %r123, %r125;
	selp.b32 	%r126, %r124, %r122, %p25;
	min.s32 	%r127, %r123, %r125;
	add.s32 	%r128, %r171, 3;
	ld.global.u32 	%r129, [%rd12+12];
	setp.gt.s32 	%p26, %r127, %r129;
	selp.b32 	%r130, %r128, %r126, %p26;
	min.s32 	%r131, %r127, %r129;
	add.s32 	%r132, %r171, 4;
	ld.global.u32 	%r133, [%rd12+16];
	setp.gt.s32 	%p27, %r131, %r133;
	selp.b32 	%r134, %r132, %r130, %p27;
	min.s32 	%r135, %r131, %r133;
	add.s32 	%r136, %r171, 5;
	ld.global.u32 	%r137, [%rd12+20];
	setp.gt.s32 	%p28, %r135, %r137;
	selp.b32 	%r138, %r136, %r134, %p28;
	min.s32 	%r139, %r135, %r137;
	add.s32 	%r140, %r171, 6;
	ld.global.u32 	%r141, [%rd12+24];
	setp.gt.s32 	%p29, %r139, %r141;
	selp.b32 	%r142, %r140, %r138, %p29;
	min.s32 	%r143, %r139, %r141;
	add.s32 	%r144, %r171, 7;
	ld.global.u32 	%r145, [%rd12+28];
	setp.gt.s32 	%p30, %r143, %r145;
	selp.b32 	%r182, %r144, %r142, %p30;
	min.s32 	%r172, %r143, %r145;
	add.s32 	%r171, %r171, 8;
$L__BB5_9:
	setp.eq.s32 	%p31, %r18, 0;
	@%p31 bra 	$L__BB5_15;
	and.b32  	%r26, %r4, 3;
	setp.lt.u32 	%p32, %r18, 4;
	@%p32 bra 	$L__BB5_12;
	mul.wide.s32 	%rd13, %r171, 4;
	add.s64 	%rd14, %rd2, %rd13;
	ld.global.u32 	%r147, [%rd14];
	setp.gt.s32 	%p33, %r172, %r147;
	selp.b32 	%r148, %r171, %r182, %p33;
	min.s32 	%r149, %r172, %r147;
	add.s32 	%r150, %r171, 1;
	ld.global.u32 	%r151, [%rd14+4];
	setp.gt.s32 	%p34, %r149, %r151;
	selp.b32 	%r152, %r150, %r148, %p34;
	min.s32 	%r153, %r149, %r151;
	add.s32 	%r154, %r171, 2;
	ld.global.u32 	%r155, [%rd14+8];
	setp.gt.s32 	%p35, %r153, %r155;
	selp.b32 	%r156, %r154, %r152, %p35;
	min.s32 	%r157, %r153, %r155;
	add.s32 	%r158, %r171, 3;
	ld.global.u32 	%r159, [%rd14+12];
	setp.gt.s32 	%p36, %r157, %r159;
	selp.b32 	%r182, %r158, %r156, %p36;
	min.s32 	%r172, %r157, %r159;
	add.s32 	%r171, %r171, 4;
$L__BB5_12:
	setp.eq.s32 	%p37, %r26, 0;
	@%p37 bra 	$L__BB5_15;
	neg.s32 	%r178, %r26;
$L__BB5_14:
	.pragma "nounroll";
	mul.wide.s32 	%rd16, %r171, 4;
	add.s64 	%rd17, %rd2, %rd16;
	ld.global.u32 	%r160, [%rd17];
	setp.gt.s32 	%p38, %r172, %r160;
	selp.b32 	%r182, %r171, %r182, %p38;
	min.s32 	%r172, %r172, %r160;
	add.s32 	%r171, %r171, 1;
	add.s32 	%r178, %r178, 1;
	setp.ne.s32 	%p39, %r178, 0;
	@%p39 bra 	$L__BB5_14;
$L__BB5_15:
	cvta.to.global.u64 	%rd18, %rd4;
	mul.wide.s32 	%rd19, %r1, 4;
	add.s64 	%rd20, %rd18, %rd19;
	st.global.u32 	[%rd20], %r182;
	cvta.to.global.u64 	%rd21, %rd5;
	add.s64 	%rd22, %rd21, %rd19;
	ld.global.u32 	%r161, [%rd22];
	setp.eq.s32 	%p40, %r182, %r161;
	selp.u32 	%r162, 1, 0, %p40;
	cvta.to.global.u64 	%rd23, %rd6;
	add.s64 	%rd24, %rd23, %rd19;
	st.global.u32 	[%rd24], %r162;
$L__BB5_16:
	ret;

}
	// .globl	_Z14RetraindKerneliiPiS_S_S_S_
.visible .entry _Z14RetraindKerneliiPiS_S_S_S_(
	.param .u32 _Z14RetraindKerneliiPiS_S_S_S__param_0,
	.param .u32 _Z14RetraindKerneliiPiS_S_S_S__param_1,
	.param .u64 .ptr .align 1 _Z14RetraindKerneliiPiS_S_S_S__param_2,
	.param .u64 .ptr .align 1 _Z14RetraindKerneliiPiS_S_S_S__param_3,
	.param .u64 .ptr .align 1 _Z14RetraindKerneliiPiS_S_S_S__param_4,
	.param .u64 .ptr .align 1 _Z14RetraindKerneliiPiS_S_S_S__param_5,
	.param .u64 .ptr .align 1 _Z14RetraindKerneliiPiS_S_S_S__param_6
)
{
	.reg .pred 	%p<5>;
	.reg .b32 	%r<22>;
	.reg .b64 	%rd<24>;

	ld.param.u32 	%r5, [_Z14RetraindKerneliiPiS_S_S_S__param_0];
	ld.param.u32 	%r4, [_Z14RetraindKerneliiPiS_S_S_S__param_1];
	ld.param.u64 	%rd4, [_Z14RetraindKerneliiPiS_S_S_S__param_2];
	ld.param.u64 	%rd5, [_Z14RetraindKerneliiPiS_S_S_S__param_3];
	ld.param.u64 	%rd1, [_Z14RetraindKerneliiPiS_S_S_S__param_4];
	ld.param.u64 	%rd2, [_Z14RetraindKerneliiPiS_S_S_S__param_5];
	ld.param.u64 	%rd3, [_Z14RetraindKerneliiPiS_S_S_S__param_6];
	cvta.to.global.u64 	%rd6, %rd5;
	cvta.to.global.u64 	%rd7, %rd4;
	mov.u32 	%r6, %tid.x;
	mov.u32 	%r7, %ctaid.x;
	mov.u32 	%r8, %ntid.x;
	mad.lo.s32 	%r1, %r7, %r8, %r6;
	div.s32 	%r9, %r1, %r4;
	mul.wide.s32 	%rd8, %r9, 4;
	add.s64 	%rd9, %rd7, %rd8;
	ld.global.u32 	%r10, [%rd9];
	add.s64 	%rd10, %rd6, %rd8;
	ld.global.u32 	%r11, [%rd10];
	setp.ge.s32 	%p1, %r1, %r5;
	setp.eq.s32 	%p2, %r10, %r11;
	or.pred  	%p3, %p1, %p2;
	@%p3 bra 	$L__BB6_3;
	rem.s32 	%r12, %r1, %r4;
	cvta.to.global.u64 	%rd11, %rd1;
	cvta.to.global.u64 	%rd12, %rd2;
	mad.lo.s32 	%r13, %r10, %r4, %r12;
	mul.wide.s32 	%rd13, %r13, 4;
	add.s64 	%rd14, %rd12, %rd13;
	mul.wide.s32 	%rd15, %r1, 4;
	add.s64 	%rd16, %rd11, %rd15;
	ld.global.u32 	%r14, [%rd16];
	atom.global.add.u32 	%r15, [%rd14], %r14;
	mad.lo.s32 	%r16, %r11, %r4, %r12;
	mul.wide.s32 	%rd17, %r16, 4;
	add.s64 	%rd18, %rd12, %rd17;
	ld.global.u32 	%r17, [%rd16];
	neg.s32 	%r18, %r17;
	atom.global.add.u32 	%r19, [%rd18], %r18;
	setp.ne.s32 	%p4, %r12, 0;
	@%p4 bra 	$L__BB6_3;
	cvta.to.global.u64 	%rd19, %rd3;
	mul.wide.s32 	%rd20, %r10, 4;
	add.s64 	%rd21, %rd19, %rd20;
	atom.global.add.u32 	%r20, [%rd21], 1;
	mul.wide.s32 	%rd22, %r11, 4;
	add.s64 	%rd23, %rd19, %rd22;
	atom.global.add.u32 	%r21, [%rd23], -1;
$L__BB6_3:
	ret;

}


// ===== COMPILED SASS (sm_100) =====

	.target	sm_100

	.elftype	@"ET_EXEC"


//--------------------- .note.nv.tkinfo           --------------------------
	.section	.note.nv.tkinfo,"",@"SHT_NOTE"
	.sectionflags	@"SHF_NOTE_NV_TKINFO"
	.tkinfo
        /*0018*/ 	.word	0x00000002
        /*0030*/ 	.string	""
        /*0030*/ 	.string	"ptxas"
        /*0030*/ 	.string	"Cuda compilation tools, release 13.0, V13.0.88"
        /*0030*/ 	.string	"Build cuda_13.0.r13.0/compiler.36424714_0"
        /*0030*/ 	.string	"-arch sm_100 -m 64 "



//--------------------- .note.nv.cuinfo           --------------------------
	.section	.note.nv.cuinfo,"",@"SHT_NOTE"
	.sectionflags	@"SHF_NOTE_NV_CUINFO"
        /*0018*/ 	.short	0x0002
        /*001a*/ 	.short	0x0064
        /*001c*/ 	.short	0x0082
	.zero		2


//--------------------- .nv.info                  --------------------------
	.section	.nv.info,"",@"SHT_CUDA_INFO"
	.align	4


	//----- nvinfo : EIATTR_REGCOUNT
	.align		4
        /*0000*/ 	.byte	0x04, 0x2f
        /*0002*/ 	.short	(.L_1 - .L_0)
	.align		4
.L_0:
        /*0004*/ 	.word	index@(_Z11QuantKerneliiPfPiS_)
        /*0008*/ 	.word	0x0000001b


	//----- nvinfo : EIATTR_FRAME_SIZE
	.align		4
.L_1:
        /*000c*/ 	.byte	0x04, 0x11
        /*000e*/ 	.short	(.L_3 - .L_2)
	.align		4
.L_2:
        /*0010*/ 	.word	index@(_Z11QuantKerneliiPfPiS_)
        /*0014*/ 	.word	0x00000000


	//----- nvinfo : EIATTR_REGCOUNT
	.align		4
.L_3:
        /*0018*/ 	.byte	0x04, 0x2f
        /*001a*/ 	.short	(.L_5 - .L_4)
	.align		4
.L_4:
        /*001c*/ 	.word	index@(_Z14SampleHVKerneliiiiPiS_S_S_)
        /*0020*/ 	.word	0x0000001a


	//----- nvinfo : EIATTR_FRAME_SIZE
	.align		4
.L_5:
        /*0024*/ 	.byte	0x04, 0x11
        /*0026*/ 	.short	(.L_7 - .L_6)
	.align		4
.L_6:
        /*0028*/ 	.word	index@(_Z14SampleHVKerneliiiiPiS_S_S_)
        /*002c*/ 	.word	0x00000000


	//----- nvinfo : EIATTR_REGCOUNT
	.align		4
.L_7:
        /*0030*/ 	.byte	0x04, 0x2f
        /*0032*/ 	.short	(.L_9 - .L_8)
	.align		4
.L_8:
        /*0034*/ 	.word	index@(_Z16ClassHVAddKerneliiPiS_S_S_)
        /*0038*/ 	.word	0x00000012


	//----- nvinfo : EIATTR_FRAME_SIZE
	.align		4
.L_9:
        /*003c*/ 	.byte	0x04, 0x11
        /*003e*/ 	.short	(.L_11 - .L_10)
	.align		4
.L_10:
        /*0040*/ 	.word	index@(_Z16ClassHVAddKerneliiPiS_S_S_)
        /*0044*/ 	.word	0x00000000


	//----- nvinfo : EIATTR_REGCOUNT
	.align		4
.L_11:
        /*0048*/ 	.byte	0x04, 0x2f
        /*004a*/ 	.short	(.L_13 - .L_12)
	.align		4
.L_12:
        /*004c*/ 	.word	index@(_Z13ClassHVKerneliiiPiS_S_)
        /*0050*/ 	.word	0x0000000c


	//----- nvinfo : EIATTR_FRAME_SIZE
	.align		4
.L_13:
        /*0054*/ 	.byte	0x04, 0x11
        /*0056*/ 	.short	(.L_15 - .L_14)
	.align		4
.L_14:
        /*0058*/ 	.word	index@(_Z13ClassHVKerneliiiPiS_S_)
        /*005c*/ 	.word	0x00000000


	//----- nvinfo : EIATTR_REGCOUNT
	.align		4
.L_15:
        /*0060*/ 	.byte	0x04, 0x2f
        /*0062*/ 	.short	(.L_17 - .L_16)
	.align		4
.L_16:
        /*0064*/ 	.word	index@(_Z14CheckSumKerneliPiS_S_iii)
        /*0068*/ 	.word	0x00000018


	//----- nvinfo : EIATTR_FRAME_SIZE
	.align		4
.L_17:
        /*006c*/ 	.byte	0x04, 0x11
        /*006e*/ 	.short	(.L_19 - .L_18)
	.align		4
.L_18:
        /*0070*/ 	.word	index@(_Z14CheckSumKerneliPiS_S_iii)
        /*0074*/ 	.word	0x00000000


	//----- nvinfo : EIATTR_REGCOUNT
	.align		4
.L_19:
        /*0078*/ 	.byte	0x04, 0x2f
        /*007a*/ 	.short	(.L_21 - .L_20)
	.align		4
.L_20:
        /*007c*/ 	.word	index@(_Z13TestingKerneliPiS_S_S_ii)
        /*0080*/ 	.word	0x0000001d


	//----- nvinfo : EIATTR_FRAME_SIZE
	.align		4
.L_21:
        /*0084*/ 	.byte	0x04, 0x11
        /*0086*/ 	.short	(.L_23 - .L_22)
	.align		4
.L_22:
        /*0088*/ 	.word	index@(_Z13TestingKerneliPiS_S_S_ii)
        /*008c*/ 	.word	0x00000000


	//----- nvinfo : EIATTR_REGCOUNT
	.align		4
.L_23:
        /*0090*/ 	.byte	0x04, 0x2f
        /*0092*/ 	.short	(.L_25 - .L_24)
	.align		4
.L_24:
        /*0094*/ 	.word	index@(_Z14RetraindKerneliiPiS_S_S_S_)
        /*0098*/ 	.word	0x00000012


	//----- nvinfo : EIATTR_FRAME_SIZE
	.align		4
.L_25:
        /*009c*/ 	.byte	0x04, 0x11
        /*009e*/ 	.short	(.L_27 - .L_26)
	.align		4
.L_26:
        /*00a0*/ 	.word	index@(_Z14RetraindKerneliiPiS_S_S_S_)
        /*00a4*/ 	.word	0x00000000


	//----- nvinfo : EIATTR_MIN_STACK_SIZE
	.align		4
.L_27:
        /*00a8*/ 	.byte	0x04, 0x12
        /*00aa*/ 	.short	(.L_29 - .L_28)
	.align		4
.L_28:
        /*00ac*/ 	.word	index@(_Z14RetraindKerneliiPiS_S_S_S_)
        /*00b0*/ 	.word	0x00000000


	//----- nvinfo : EIATTR_MIN_STACK_SIZE
	.align		4
.L_29:
        /*00b4*/ 	.byte	0x04, 0x12
        /*00b6*/ 	.short	(.L_31 - .L_30)
	.align		4
.L_30:
        /*00b8*/ 	.word	index@(_Z13TestingKerneliPiS_S_S_ii)
        /*00bc*/ 	.word	0x00000000


	//----- nvinfo : EIATTR_MIN_STACK_SIZE
	.align		4
.L_31:
        /*00c0*/ 	.byte	0x04, 0x12
        /*00c2*/ 	.short	(.L_33 - .L_32)
	.align		4
.L_32:
        /*00c4*/ 	.word	index@(_Z14CheckSumKerneliPiS_S_iii)
        /*00c8*/ 	.word	0x00000000


	//----- nvinfo : EIATTR_MIN_STACK_SIZE
	.align		4
.L_33:
        /*00cc*/ 	.byte	0x04, 0x12
        /*00ce*/ 	.short	(.L_35 - .L_34)
	.align		4
.L_34:
        /*00d0*/ 	.word	index@(_Z13ClassHVKerneliiiPiS_S_)
        /*00d4*/ 	.word	0x00000000


	//----- nvinfo : EIATTR_MIN_STACK_SIZE
	.align		4
.L_35:
        /*00d8*/ 	.byte	0x04, 0x12
        /*00da*/ 	.short	(.L_37 - .L_36)
	.align		4
.L_36:
        /*00dc*/ 	.word	index@(_Z16ClassHVAddKerneliiPiS_S_S_)
        /*00e0*/ 	.word	0x00000000


	//----- nvinfo : EIATTR_MIN_STACK_SIZE
	.align		4
.L_37:
        /*00e4*/ 	.byte	0x04, 0x12
        /*00e6*/ 	.short	(.L_39 - .L_38)
	.align		4
.L_38:
        /*00e8*/ 	.word	index@(_Z14SampleHVKerneliiiiPiS_S_S_)
        /*00ec*/ 	.word	0x00000000


	//----- nvinfo : EIATTR_MIN_STACK_SIZE
	.align		4
.L_39:
        /*00f0*/ 	.byte	0x04, 0x12
        /*00f2*/ 	.short	(.L_41 - .L_40)
	.align		4
.L_40:
        /*00f4*/ 	.word	index@(_Z11QuantKerneliiPfPiS_)
        /*00f8*/ 	.word	0x00000000
.L_41:


//--------------------- .nv.compat                --------------------------
	.section	.nv.compat,"",@"SHT_CUDA_COMPAT_INFO"
	.align	4
        /*0000*/ 	.byte	0x02, 0x09, 0x00, 0x00, 0x02, 0x02, 0x01, 0x00, 0x02, 0x05, 0x05, 0x00, 0x03, 0x07, 0x01, 0x01
        /*0010*/ 	.byte	0x02, 0x03, 0x00, 0x00, 0x02, 0x06, 0x01, 0x00, 0x04, 0x0b, 0x08, 0x00, 0x09, 0x00, 0x00, 0x00
        /*0020*/ 	.byte	0x00, 0x00, 0x00, 0x00


//--------------------- .nv.info._Z14RetraindKerneliiPiS_S_S_S_ --------------------------
	.section	.nv.info._Z14RetraindKerneliiPiS_S_S_S_,"",@"SHT_CUDA_INFO"
	.sectionflags	@""
	.align	4


	//----- nvinfo : EIATTR_CUDA_API_VERSION
	.align		4
        /*0000*/ 	.byte	0x04, 0x37
        /*0002*/ 	.short	(.L_43 - .L_42)
.L_42:
        /*0004*/ 	.word	0x00000082


	//----- nvinfo : EIATTR_KPARAM_INFO
	.align		4
.L_43:
        /*0008*/ 	.byte	0x04, 0x17
        /*000a*/ 	.short	(.L_45 - .L_44)
.L_44:
        /*000c*/ 	.word	0x00000000
        /*0010*/ 	.short	0x0006
        /*0012*/ 	.short	0x0028
        /*0014*/ 	.byte	0x00, 0xf5, 0x21, 0x00


	//----- nvinfo : EIATTR_KPARAM_INFO
	.align		4
.L_45:
        /*0018*/ 	.byte	0x04, 0x17
        /*001a*/ 	.short	(.L_47 - .L_46)
.L_46:
        /*001c*/ 	.word	0x00000000
        /*0020*/ 	.short	0x0005
        /*0022*/ 	.short	0x0020
        /*0024*/ 	.byte	0x00, 0xf5, 0x21, 0x00


	//----- nvinfo : EIATTR_KPARAM_INFO
	.align		4
.L_47:
        /*0028*/ 	.byte	0x04, 0x17
        /*002a*/ 	.short	(.L_49 - .L_48)
.L_48:
        /*002c*/ 	.word	0x00000000
        /*0030*/ 	.short	0x0004
        /*0032*/ 	.short	0x0018
        /*0034*/ 	.byte	0x00, 0xf5, 0x21, 0x00


	//----- nvinfo : EIATTR_KPARAM_INFO
	.align		4
.L_49:
        /*0038*/ 	.byte	0x04, 0x17
        /*003a*/ 	.short	(.L_51 - .L_50)
.L_50:
        /*003c*/ 	.word	0x00000000
        /*0040*/ 	.short	0x0003
        /*0042*/ 	.short	0x0010
        /*0044*/ 	.byte	0x00, 0xf5, 0x21, 0x00


	//----- nvinfo : EIATTR_KPARAM_INFO
	.align		4
.L_51:
        /*0048*/ 	.byte	0x04, 0x17
        /*004a*/ 	.short	(.L_53 - .L_52)
.L_52:
        /*004c*/ 	.word	0x00000000
        /*0050*/ 	.short	0x0002
        /*0052*/ 	.short	0x0008
        /*0054*/ 	.byte	0x00, 0xf5, 0x21, 0x00


	//----- nvinfo : EIATTR_KPARAM_INFO
	.align		4
.L_53:
        /*0058*/ 	.byte	0x04, 0x17
        /*005a*/ 	.short	(.L_55 - .L_54)
.L_54:
        /*005c*/ 	.word	0x00000000
        /*0060*/ 	.short	0x0001
        /*0062*/ 	.short	0x0004
        /*0064*/ 	.byte	0x00, 0xf0, 0x11, 0x00


	//----- nvinfo : EIATTR_KPARAM_INFO
	.align		4
.L_55:
        /*0068*/ 	.byte	0x04, 0x17
        /*006a*/ 	.short	(.L_57 - .L_56)
.L_56:
        /*006c*/ 	.word	0x00000000
        /*0070*/ 	.short	0x0000
        /*0072*/ 	.short	0x0000
        /*0074*/ 	.byte	0x00, 0xf0, 0x11, 0x00


	//----- nvinfo : EIATTR_SPARSE_MMA_MASK
	.align		4
.L_57:
        /*0078*/ 	.byte	0x03, 0x50
        /*007a*/ 	.short	0x0000


	//----- nvinfo : EIATTR_MAXREG_COUNT
	.align		4
        /*007c*/ 	.byte	0x03, 0x1b
        /*007e*/ 	.short	0x00ff


	//----- nvinfo : EIATTR_MERCURY_ISA_VERSION
	.align		4
        /*0080*/ 	.byte	0x03, 0x5f
        /*0082*/ 	.short	0x0101


	//----- nvinfo : EIATTR_VRC_CTA_INIT_COUNT
	.align		4
        /*0084*/ 	.byte	0x02, 0x4a
	.zero		1
	.zero		1


	//----- nvinfo : EIATTR_EXIT_INSTR_OFFSETS
	.align		4
        /*0088*/ 	.byte	0x04, 0x1c
        /*008a*/ 	.short	(.L_59 - .L_58)


	//   ....[0]....
.L_58:
        /*008c*/ 	.word	0x00000280


	//   ....[1]....
        /*0090*/ 	.word	0x000003c0


	//   ....[2]....
        /*0094*/ 	.word	0x00000440


	//----- nvinfo : EIATTR_CBANK_PARAM_SIZE
	.align		4
.L_59:
        /*0098*/ 	.byte	0x03, 0x19
        /*009a*/ 	.short	0x0030


	//----- nvinfo : EIATTR_PARAM_CBANK
	.align		4
        /*009c*/ 	.byte	0x04, 0x0a
        /*009e*/ 	.short	(.L_61 - .L_60)
	.align		4
.L_60:
        /*00a0*/ 	.word	index@(.nv.constant0._Z14RetraindKerneliiPiS_S_S_S_)
        /*00a4*/ 	.short	0x0380
        /*00a6*/ 	.short	0x0030


	//----- nvinfo : EIATTR_SW_WAR
	.align		4
.L_61:
        /*00a8*/ 	.byte	0x04, 0x36
        /*00aa*/ 	.short	(.L_63 - .L_62)
.L_62:
        /*00ac*/ 	.word	0x00000008
.L_63:


//--------------------- .nv.info._Z13TestingKerneliPiS_S_S_ii --------------------------
	.section	.nv.info._Z13TestingKerneliPiS_S_S_ii,"",@"SHT_CUDA_INFO"
	.sectionflags	@""
	.align	4


	//----- nvinfo : EIATTR_CUDA_API_VERSION
	.align		4
        /*0000*/ 	.byte	0x04, 0x37
        /*0002*/ 	.short	(.L_65 - .L_64)
.L_64:
        /*0004*/ 	.word	0x00000082


	//----- nvinfo : EIATTR_KPARAM_INFO
	.align		4
.L_65:
        /*0008*/ 	.byte	0x04, 0x17
        /*000a*/ 	.short	(.L_67 - .L_66)
.L_66:
        /*000c*/ 	.word	0x00000000
        /*0010*/ 	.short	0x0006
        /*0012*/ 	.short	0x002c
        /*0014*/ 	.byte	0x00, 0xf0, 0x11, 0x00


	//----- nvinfo : EIATTR_KPARAM_INFO
	.align		4
.L_67:
        /*0018*/ 	.byte	0x04, 0x17
        /*001a*/ 	.short	(.L_69 - .L_68)
.L_68:
        /*001c*/ 	.word	0x00000000
        /*0020*/ 	.short	0x0005
        /*0022*/ 	.short	0x0028
        /*0024*/ 	.byte	0x00, 0xf0, 0x11, 0x00


	//----- nvinfo : EIATTR_KPARAM_INFO
	.align		4
.L_69:
        /*0028*/ 	.byte	0x04, 0x17
        /*002a*/ 	.short	(.L_71 - .L_70)
.L_70:
        /*002c*/ 	.word	0x00000000
        /*0030*/ 	.short	0x0004
        /*0032*/ 	.short	0x0020
        /*0034*/ 	.byte	0x00, 0xf5, 0x21, 0x00


	//----- nvinfo : EIATTR_KPARAM_INFO
	.align		4
.L_71:
        /*0038*/ 	.byte	0x04, 0x17
        /*003a*/ 	.short	(.L_73 - .L_72)
.L_72:
        /*003c*/ 	.word	0x00000000
        /*0040*/ 	.short	0x0003
        /*0042*/ 	.short	0x0018
        /*0044*/ 	.byte	0x00, 0xf5, 0x21, 0x00


	//----- nvinfo : EIATTR_KPARAM_INFO
	.align		4
.L_73:
        /*0048*/ 	.byte	0x04, 0x17
        /*004a*/ 	.short	(.L_75 - .L_74)
.L_74:
        /*004c*/ 	.word	0x00000000
        /*0050*/ 	.short	0x0002
        /*0052*/ 	.short	0x0010
        /*0054*/ 	.byte	0x00, 0xf5, 0x21, 0x00


	//----- nvinfo : EIATTR_KPARAM_INFO
	.align		4
.L_75:
        /*0058*/ 	.byte	0x04, 0x17
        /*005a*/ 	.short	(.L_77 - .L_76)
.L_76:
        /*005c*/ 	.word	0x00000000
        /*0060*/ 	.short	0x0001
        /*0062*/ 	.short	0x0008
        /*0064*/ 	.byte	0x00, 0xf5, 0x21, 0x00


	//----- nvinfo : EIATTR_KPARAM_INFO
	.align		4
.L_77:
        /*0068*/ 	.byte	0x04, 0x17
        /*006a*/ 	.short	(.L_79 - .L_78)
.L_78:
        /*006c*/ 	.word	0x00000000
        /*0070*/ 	.short	0x0000
        /*0072*/ 	.short	0x0000
        /*0074*/ 	.byte	0x00, 0xf0, 0x11, 0x00


	//----- nvinfo : EIATTR_SPARSE_MMA_MASK
	.align		4
.L_79:
        /*0078*/ 	.byte	0x03, 0x50
        /*007a*/ 	.short	0x0000


	//----- nvinfo : EIATTR_MAXREG_COUNT
	.align		4
        /*007c*/ 	.byte	0x03, 0x1b
        /*007e*/ 	.short	0x00ff


	//----- nvinfo : EIATTR_MERCURY_ISA_VERSION
	.align		4
        /*0080*/ 	.byte	0x03, 0x5f
        /*0082*/ 	.short	0x0101


	//----- nvinfo : EIATTR_VRC_CTA_INIT_COUNT
	.align		4
        /*0084*/ 	.byte	0x02, 0x4a
	.zero		1
	.zero		1


	//----- nvinfo : EIATTR_EXIT_INSTR_OFFSETS
	.align		4
        /*0088*/ 	.byte	0x04, 0x1c
        /*008a*/ 	.short	(.L_81 - .L_80)


	//   ....[0]....
.L_80:
        /*008c*/ 	.word	0x000000a0


	//   ....[1]....
        /*0090*/ 	.word	0x00000b60


	//----- nvinfo : EIATTR_CBANK_PARAM_SIZE
	.align		4
.L_81:
        /*0094*/ 	.byte	0x03, 0x19
        /*0096*/ 	.short	0x0030


	//----- nvinfo : EIATTR_PARAM_CBANK
	.align		4
        /*0098*/ 	.byte	0x04, 0x0a
        /*009a*/ 	.short	(.L_83 - .L_82)
	.align		4
.L_82:
        /*009c*/ 	.word	index@(.nv.constant0._Z13TestingKerneliPiS_S_S_ii)
        /*00a0*/ 	.short	0x0380
        /*00a2*/ 	.short	0x0030


	//----- nvinfo : EIATTR_SW_WAR
	.align		4
.L_83:
        /*00a4*/ 	.byte	0x04, 0x36
        /*00a6*/ 	.short	(.L_85 - .L_84)
.L_84:
        /*00a8*/ 	.word	0x00000008
.L_85:


//--------------------- .nv.info._Z14CheckSumKerneliPiS_S_iii --------------------------
	.section	.nv.info._Z14CheckSumKerneliPiS_S_iii,"",@"SHT_CUDA_INFO"
	.sectionflags	@""
	.align	4


	//----- nvinfo : EIATTR_CUDA_API_VERSION
	.align		4
        /*0000*/ 	.byte	0x04, 0x37
        /*0002*/ 	.short	(.L_87 - .L_86)
.L_86:
        /*0004*/ 	.word	0x00000082


	//----- nvinfo : EIATTR_KPARAM_INFO
	.align		4
.L_87:
        /*0008*/ 	.byte	0x04, 0x17
        /*000a*/ 	.short	(.L_89 - .L_88)
.L_88:
        /*000c*/ 	.word	0x00000000
        /*0010*/ 	.short	0x0006
        /*0012*/ 	.short	0x0028
        /*0014*/ 	.byte	0x00, 0xf0, 0x11, 0x00


	//----- nvinfo : EIATTR_KPARAM_INFO
	.align		4
.L_89:
        /*0018*/ 	.byte	0x04, 0x17
        /*001a*/ 	.short	(.L_91 - .L_90)
.L_90:
        /*001c*/ 	.word	0x00000000
        /*0020*/ 	.short	0x0005
        /*0022*/ 	.short	0x0024
        /*0024*/ 	.byte	0x00, 0xf0, 0x11, 0x00


	//----- nvinfo : EIATTR_KPARAM_INFO
	.align		4
.L_91:
        /*0028*/ 	.byte	0x04, 0x17
        /*002a*/ 	.short	(.L_93 - .L_92)
.L_92:
        /*002c*/ 	.word	0x00000000
        /*0030*/ 	.short	0x0004
        /*0032*/ 	.short	0x0020
        /*0034*/ 	.byte	0x00, 0xf0, 0x11, 0x00


	//----- nvinfo : EIATTR_KPARAM_INFO
	.align		4
.L_93:
        /*0038*/ 	.byte	0x04, 0x17
        /*003a*/ 	.short	(.L_95 - .L_94)
.L_94:
        /*003c*/ 	.word	0x00000000
        /*0040*/ 	.short	0x0003
        /*0042*/ 	.short	0x0018
        /*0044*/ 	.byte	0x00, 0xf5, 0x21, 0x00


	//----- nvinfo : EIATTR_KPARAM_INFO
	.align		4
.L_95:
        /*0048*/ 	.byte	0x04, 0x17
        /*004a*/ 	.short	(.L_97 - .L_96)
.L_96:
        /*004c*/ 	.word	0x00000000
        /*0050*/ 	.short	0x0002
        /*0052*/ 	.short	0x0010
        /*0054*/ 	.byte	0x00, 0xf5, 0x21, 0x00


	//----- nvinfo : EIATTR_KPARAM_INFO
	.align		4
.L_97:
        /*0058*/ 	.byte	0x04, 0x17
        /*005a*/ 	.short	(.L_99 - .L_98)
.L_98:
        /*005c*/ 	.word	0x00000000
        /*0060*/ 	.short	0x0001
        /*0062*/ 	.short	0x0008
        /*0064*/ 	.byte	0x00, 0xf5, 0x21, 0x00


	//----- nvinfo : EIATTR_KPARAM_INFO
	.align		4
.L_99:
        /*0068*/ 	.byte	0x04, 0x17
        /*006a*/ 	.short	(.L_101 - .L_100)
.L_100:
        /*006c*/ 	.word	0x00000000
        /*0070*/ 	.short	0x0000
        /*0072*/ 	.short	0x0000
        /*0074*/ 	.byte	0x00, 0xf0, 0x11, 0x00


	//----- nvinfo : EIATTR_SPARSE_MMA_MASK
	.align		4
.L_101:
        /*0078*/ 	.byte	0x03, 0x50
        /*007a*/ 	.short	0x0000


	//----- nvinfo : EIATTR_MAXREG_COUNT
	.align		4
        /*007c*/ 	.byte	0x03, 0x1b
        /*007e*/ 	.short	0x00ff


	//----- nvinfo : EIATTR_MERCURY_ISA_VERSION
	.align		4
        /*0080*/ 	.byte	0x03, 0x5f
        /*0082*/ 	.short	0x0101


	//----- nvinfo : EIATTR_VRC_CTA_INIT_COUNT
	.align		4
        /*0084*/ 	.byte	0x02, 0x4a
	.zero		1
	.zero		1


	//----- nvinfo : EIATTR_EXIT_INSTR_OFFSETS
	.align		4
        /*0088*/ 	.byte	0x04, 0x1c
        /*008a*/ 	.short	(.L_103 - .L_102)


	//   ....[0]....
.L_102:
        /*008c*/ 	.word	0x000000d0


	//   ....[1]....
        /*0090*/ 	.word	0x000006e0


	//   ....[2]....
        /*0094*/ 	.word	0x000008e0


	//   ....[3]....
        /*0098*/ 	.word	0x00000a40


	//   ....[4]....
        /*009c*/ 	.word	0x00000b00


	//----- nvinfo : EIATTR_CBANK_PARAM_SIZE
	.align		4
.L_103:
        /*00a0*/ 	.byte	0x03, 0x19
        /*00a2*/ 	.short	0x002c


	//----- nvinfo : EIATTR_PARAM_CBANK
	.align		4
        /*00a4*/ 	.byte	0x04, 0x0a
        /*00a6*/ 	.short	(.L_105 - .L_104)
	.align		4
.L_104:
        /*00a8*/ 	.word	index@(.nv.constant0._Z14CheckSumKerneliPiS_S_iii)
        /*00ac*/ 	.short	0x0380
        /*00ae*/ 	.short	0x002c


	//----- nvinfo : EIATTR_SW_WAR
	.align		4
.L_105:
        /*00b0*/ 	.byte	0x04, 0x36
        /*00b2*/ 	.short	(.L_107 - .L_106)
.L_106:
        /*00b4*/ 	.word	0x00000008
.L_107:


//--------------------- .nv.info._Z13ClassHVKerneliiiPiS_S_ --------------------------
	.section	.nv.info._Z13ClassHVKerneliiiPiS_S_,"",@"SHT_CUDA_INFO"
	.sectionflags	@""
	.align	4


	//----- nvinfo : EIATTR_CUDA_API_VERSION
	.align		4
        /*0000*/ 	.byte	0x04, 0x37
        /*0002*/ 	.short	(.L_109 - .L_108)
.L_108:
        /*0004*/ 	.word	0x00000082


	//----- nvinfo : EIATTR_KPARAM_INFO
	.align		4
.L_109:
        /*0008*/ 	.byte	0x04, 0x17
        /*000a*/ 	.short	(.L_111 - .L_110)
.L_110:
        /*000c*/ 	.word	0x00000000
        /*0010*/ 	.short	0x0005
        /*0012*/ 	.short	0x0020
        /*0014*/ 	.byte	0x00, 0xf5, 0x21, 0x00


	//----- nvinfo : EIATTR_KPARAM_INFO
	.align		4
.L_111:
        /*0018*/ 	.byte	0x04, 0x17
        /*001a*/ 	.short	(.L_113 - .L_112)
.L_112:
        /*001c*/ 	.word	0x00000000
        /*0020*/ 	.short	0x0004
        /*0022*/ 	.short	0x0018
        /*0024*/ 	.byte	0x00, 0xf5, 0x21, 0x00


	//----- nvinfo : EIATTR_KPARAM_INFO
	.align		4
.L_113:
        /*0028*/ 	.byte	0x04, 0x17
        /*002a*/ 	.short	(.L_115 - .L_114)
.L_114:
        /*002c*/ 	.word	0x00000000
        /*0030*/ 	.short	0x0003
        /*0032*/ 	.short	0x0010
        /*0034*/ 	.byte	0x00, 0xf5, 0x21, 0x00


	//----- nvinfo : EIATTR_KPARAM_INFO
	.align		4
.L_115:
        /*0038*/ 	.byte	0x04, 0x17
        /*003a*/ 	.short	(.L_117 - .L_116)
.L_116:
        /*003c*/ 	.word	0x00000000
        /*0040*/ 	.short	0x0002
        /*0042*/ 	.short	0x0008
        /*0044*/ 	.byte	0x00, 0xf0, 0x11, 0x00


	//----- nvinfo : EIATTR_KPARAM_INFO
	.align		4
.L_117:
        /*0048*/ 	.byte	0x04, 0x17
        /*004a*/ 	.short	(.L_119 - .L_118)
.L_118:
        /*004c*/ 	.word	0x00000000
        /*0050*/ 	.short	0x0001
        /*0052*/ 	.short	0x0004
        /*0054*/ 	.byte	0x00, 0xf0, 0x11, 0x00


	//----- nvinfo : EIATTR_KPARAM_INFO
	.align		4
.L_119:
        /*0058*/ 	.byte	0x04, 0x17
        /*005a*/ 	.short	(.L_121 - .L_120)
.L_120:
        /*005c*/ 	.word	0x00000000
        /*0060*/ 	.short	0x0000
        /*0062*/ 	.short	0x0000
        /*0064*/ 	.byte	0x00, 0xf0, 0x11, 0x00


	//----- nvinfo : EIATTR_SPARSE_MMA_MASK
	.align		4
.L_121:
        /*0068*/ 	.byte	0x03, 0x50
        /*006a*/ 	.short	0x0000


	//----- nvinfo : EIATTR_MAXREG_COUNT
	.align		4
        /*006c*/ 	.byte	0x03, 0x1b
        /*006e*/ 	.short	0x00ff


	//----- nvinfo : EIATTR_MERCURY_ISA_VERSION
	.align		4
        /*0070*/ 	.byte	0x03, 0x5f
        /*0072*/ 	.short	0x0101


	//----- nvinfo : EIATTR_VRC_CTA_INIT_COUNT
	.align		4
        /*0074*/ 	.byte	0x02, 0x4a
	.zero		1
	.zero		1


	//----- nvinfo : EIATTR_EXIT_INSTR_OFFSETS
	.align		4
        /*0078*/ 	.byte	0x04, 0x1c
        /*007a*/ 	.short	(.L_123 - .L_122)


	//   ....[0]....
.L_122:
        /*007c*/ 	.word	0x00000070


	//   ....[1]....
        /*0080*/ 	.word	0x000002f0


	//----- nvinfo : EIATTR_CBANK_PARAM_SIZE
	.align		4
.L_123:
        /*0084*/ 	.byte	0x03, 0x19
        /*0086*/ 	.short	0x0028


	//----- nvinfo : EIATTR_PARAM_CBANK
	.align		4
        /*0088*/ 	.byte	0x04, 0x0a
        /*008a*/ 	.short	(.L_125 - .L_124)
	.align		4
.L_124:
        /*008c*/ 	.word	index@(.nv.constant0._Z13ClassHVKerneliiiPiS_S_)
        /*0090*/ 	.short	0x0380
        /*0092*/ 	.short	0x0028


	//----- nvinfo : EIATTR_SW_WAR
	.align		4
.L_125:
        /*0094*/ 	.byte	0x04, 0x36
        /*0096*/ 	.short	(.L_127 - .L_126)
.L_126:
        /*0098*/ 	.word	0x00000008
.L_127:


//--------------------- .nv.info._Z16ClassHVAddKerneliiPiS_S_S_ --------------------------
	.section	.nv.info._Z16ClassHVAddKerneliiPiS_S_S_,"",@"SHT_CUDA_INFO"
	.sectionflags	@""
	.align	4


	//----- nvinfo : EIATTR_CUDA_API_VERSION
	.align		4
        /*0000*/ 	.byte	0x04, 0x37
        /*0002*/ 	.short	(.L_129 - .L_128)
.L_128:
        /*0004*/ 	.word	0x00000082


	//----- nvinfo : EIATTR_KPARAM_INFO
	.align		4
.L_129:
        /*0008*/ 	.byte	0x04, 0x17
        /*000a*/ 	.short	(.L_131 - .L_130)
.L_130:
        /*000c*/ 	.word	0x00000000
        /*0010*/ 	.short	0x0005
        /*0012*/ 	.short	0x0020
        /*0014*/ 	.byte	0x00, 0xf5, 0x21, 0x00


	//----- nvinfo : EIATTR_KPARAM_INFO
	.align		4
.L_131:
        /*0018*/ 	.byte	0x04, 0x17
        /*001a*/ 	.short	(.L_133 - .L_132)
.L_132:
        /*001c*/ 	.word	0x00000000
        /*0020*/ 	.short	0x0004
        /*0022*/ 	.short	0x0018
        /*0024*/ 	.byte	0x00, 0xf5, 0x21, 0x00


	//----- nvinfo : EIATTR_KPARAM_INFO
	.align		4
.L_133:
        /*0028*/ 	.byte	0x04, 0x17
        /*002a*/ 	.short	(.L_135 - .L_134)
.L_134:
        /*002c*/ 	.word	0x00000000
        /*0030*/ 	.short	0x0003
        /*0032*/ 	.short	0x0010
        /*0034*/ 	.byte	0x00, 0xf5, 0x21, 0x00


	//----- nvinfo : EIATTR_KPARAM_INFO
	.align		4
.L_135:
        /*0038*/ 	.byte	0x04, 0x17
        /*003a*/ 	.short	(.L_137 - .L_136)
.L_136:
        /*003c*/ 	.word	0x00000000
        /*0040*/ 	.short	0x0002
        /*0042*/ 	.short	0x0008
        /*0044*/ 	.byte	0x00, 0xf5, 0x21, 0x00


	//----- nvinfo : EIATTR_KPARAM_INFO
	.align		4
.L_137:
        /*0048*/ 	.byte	0x04, 0x17
        /*004a*/ 	.short	(.L_139 - .L_138)
.L_138:
        /*004c*/ 	.word	0x00000000
        /*0050*/ 	.short	0x0001
        /*0052*/ 	.short	0x0004
        /*0054*/ 	.byte	0x00, 0xf0, 0x11, 0x00


	//----- nvinfo : EIATTR_KPARAM_INFO
	.align		4
.L_139:
        /*0058*/ 	.byte	0x04, 0x17
        /*005a*/ 	.short	(.L_141 - .L_140)
.L_140:
        /*005c*/ 	.word	0x00000000
        /*0060*/ 	.short	0x0000
        /*0062*/ 	.short	0x0000
        /*0064*/ 	.byte	0x00, 0xf0, 0x11, 0x00


	//----- nvinfo : EIATTR_SPARSE_MMA_MASK
	.align		4
.L_141:
        /*0068*/ 	.byte	0x03, 0x50
        /*006a*/ 	.short	0x0000


	//----- nvinfo : EIATTR_MAXREG_COUNT
	.align		4
        /*006c*/ 	.byte	0x03, 0x1b
        /*006e*/ 	.short	0x00ff


	//----- nvinfo : EIATTR_MERCURY_ISA_VERSION
	.align		4
        /*0070*/ 	.byte	0x03, 0x5f
        /*0072*/ 	.short	0x0101


	//----- nvinfo : EIATTR_VRC_CTA_INIT_COUNT
	.align		4
        /*0074*/ 	.byte	0x02, 0x4a
	.zero		1
	.zero		1


	//----- nvinfo : EIATTR_EXIT_INSTR_OFFSETS
	.align		4
        /*0078*/ 	.byte	0x04, 0x1c
        /*007a*/ 	.short	(.L_143 - .L_142)


	//   ....[0]....
.L_142:
        /*007c*/ 	.word	0x000001d0


	//   ....[1]....
        /*0080*/ 	.word	0x00000330


	//   ....[2]....
        /*0084*/ 	.word	0x00000380


	//----- nvinfo : EIATTR_CBANK_PARAM_SIZE
	.align		4
.L_143:
        /*0088*/ 	.byte	0x03, 0x19
        /*008a*/ 	.short	0x0028


	//----- nvinfo : EIATTR_PARAM_CBANK
	.align		4
        /*008c*/ 	.byte	0x04, 0x0a
        /*008e*/ 	.short	(.L_145 - .L_144)
	.align		4
.L_144:
        /*0090*/ 	.word	index@(.nv.constant0._Z16ClassHVAddKerneliiPiS_S_S_)
        /*0094*/ 	.short	0x0380
        /*0096*/ 	.short	0x0028


	//----- nvinfo : EIATTR_SW_WAR
	.align		4
.L_145:
        /*0098*/ 	.byte	0x04, 0x36
        /*009a*/ 	.short	(.L_147 - .L_146)
.L_146:
        /*009c*/ 	.word	0x00000008
.L_147:


//--------------------- .nv.info._Z14SampleHVKerneliiiiPiS_S_S_ --------------------------
	.section	.nv.info._Z14SampleHVKerneliiiiPiS_S_S_,"",@"SHT_CUDA_INFO"
	.sectionflags	@""
	.align	4


	//----- nvinfo : EIATTR_CUDA_API_VERSION
	.align		4
        /*0000*/ 	.byte	0x04, 0x37
        /*0002*/ 	.short	(.L_149 - .L_148)
.L_148:
        /*0004*/ 	.word	0x00000082


	//----- nvinfo : EIATTR_KPARAM_INFO
	.align		4
.L_149:
        /*0008*/ 	.byte	0x04, 0x17
        /*000a*/ 	.short	(.L_151 - .L_150)
.L_150:
        /*000c*/ 	.word	0x00000000
        /*0010*/ 	.short	0x0007
        /*0012*/ 	.short	0x0028
        /*0014*/ 	.byte	0x00, 0xf5, 0x21, 0x00


	//----- nvinfo : EIATTR_KPARAM_INFO
	.align		4
.L_151:
        /*0018*/ 	.byte	0x04, 0x17
        /*001a*/ 	.short	(.L_153 - .L_152)
.L_152:
        /*001c*/ 	.word	0x00000000
        /*0020*/ 	.short	0x0006
        /*0022*/ 	.short	0x0020
        /*0024*/ 	.byte	0x00, 0xf5, 0x21, 0x00


	//----- nvinfo : EIATTR_KPARAM_INFO
	.align		4
.L_153:
        /*0028*/ 	.byte	0x04, 0x17
        /*002a*/ 	.short	(.L_155 - .L_154)
.L_154:
        /*002c*/ 	.word	0x00000000
        /*0030*/ 	.short	0x0005
        /*0032*/ 	.short	0x0018
        /*0034*/ 	.byte	0x00, 0xf5, 0x21, 0x00


	//----- nvinfo : EIATTR_KPARAM_INFO
	.align		4
.L_155:
        /*0038*/ 	.byte	0x04, 0x17
        /*003a*/ 	.short	(.L_157 - .L_156)
.L_156:
        /*003c*/ 	.word	0x00000000
        /*0040*/ 	.short	0x0004
        /*0042*/ 	.short	0x0010
        /*0044*/ 	.byte	0x00, 0xf5, 0x21, 0x00


	//----- nvinfo : EIATTR_KPARAM_INFO
	.align		4
.L_157:
        /*0048*/ 	.byte	0x04, 0x17
        /*004a*/ 	.short	(.L_159 - .L_158)
.L_158:
        /*004c*/ 	.word	0x00000000
        /*0050*/ 	.short	0x0003
        /*0052*/ 	.short	0x000c
        /*0054*/ 	.byte	0x00, 0xf0, 0x11, 0x00


	//----- nvinfo : EIATTR_KPARAM_INFO
	.align		4
.L_159:
        /*0058*/ 	.byte	0x04, 0x17
        /*005a*/ 	.short	(.L_161 - .L_160)
.L_160:
        /*005c*/ 	.word	0x00000000
        /*0060*/ 	.short	0x0002
        /*0062*/ 	.short	0x0008
        /*0064*/ 	.byte	0x00, 0xf0, 0x11, 0x00


	//----- nvinfo : EIATTR_KPARAM_INFO
	.align		4
.L_161:
        /*0068*/ 	.byte	0x04, 0x17
        /*006a*/ 	.short	(.L_163 - .L_162)
.L_162:
        /*006c*/ 	.word	0x00000000
        /*0070*/ 	.short	0x0001
        /*0072*/ 	.short	0x0004
        /*0074*/ 	.byte	0x00, 0xf0, 0x11, 0x00


	//----- nvinfo : EIATTR_KPARAM_INFO
	.align		4
.L_163:
        /*0078*/ 	.byte	0x04, 0x17
        /*007a*/ 	.short	(.L_165 - .L_164)
.L_164:
        /*007c*/ 	.word	0x00000000
        /*0080*/ 	.short	0x0000
        /*0082*/ 	.short	0x0000
        /*0084*/ 	.byte	0x00, 0xf0, 0x11, 0x00


	//----- nvinfo : EIATTR_SPARSE_MMA_MASK
	.align		4
.L_165:
        /*0088*/ 	.byte	0x03, 0x50
        /*008a*/ 	.short	0x0000


	//----- nvinfo : EIATTR_MAXREG_COUNT
	.align		4
        /*008c*/ 	.byte	0x03, 0x1b
        /*008e*/ 	.short	0x00ff


	//----- nvinfo : EIATTR_MERCURY_ISA_VERSION
	.align		4
        /*0090*/ 	.byte	0x03, 0x5f
        /*0092*/ 	.short	0x0101


	//----- nvinfo : EIATTR_VRC_CTA_INIT_COUNT
	.align		4
        /*0094*/ 	.byte	0x02, 0x4a
	.zero		1
	.zero		1


	//----- nvinfo : EIATTR_EXIT_INSTR_OFFSETS
	.align		4
        /*0098*/ 	.byte	0x04, 0x1c
        /*009a*/ 	.short	(.L_167 - .L_166)


	//   ....[0]....
.L_166:
        /*009c*/ 	.word	0x00000100


	//   ....[1]....
        /*00a0*/ 	.word	0x00000f30


	//----- nvinfo : EIATTR_CBANK_PARAM_SIZE
	.align		4
.L_167:
        /*00a4*/ 	.byte	0x03, 0x19
        /*00a6*/ 	.short	0x0030


	//----- nvinfo : EIATTR_PARAM_CBANK
	.align		4
        /*00a8*/ 	.byte	0x04, 0x0a
        /*00aa*/ 	.short	(.L_169 - .L_168)
	.align		4
.L_168:
        /*00ac*/ 	.word	index@(.nv.constant0._Z14SampleHVKerneliiiiPiS_S_S_)
        /*00b0*/ 	.short	0x0380
        /*00b2*/ 	.short	0x0030


	//----- nvinfo : EIATTR_SW_WAR
	.align		4
.L_169:
        /*00b4*/ 	.byte	0x04, 0x36
        /*00b6*/ 	.short	(.L_171 - .L_170)
.L_170:
        /*00b8*/ 	.word	0x00000008
.L_171:


//--------------------- .nv.info._Z11QuantKerneliiPfPiS_ --------------------------
	.section	.nv.info._Z11QuantKerneliiPfPiS_,"",@"SHT_CUDA_INFO"
	.sectionflags	@""
	.align	4


	//----- nvinfo : EIATTR_CUDA_API_VERSION
	.align		4
        /*0000*/ 	.byte	0x04, 0x37
        /*0002*/ 	.short	(.L_173 - .L_172)
.L_172:
        /*0004*/ 	.word	0x00000082


	//----- nvinfo : EIATTR_KPARAM_INFO
	.align		4
.L_173:
        /*0008*/ 	.byte	0x04, 0x17
        /*000a*/ 	.short	(.L_175 - .L_174)
.L_174:
        /*000c*/ 	.word	0x00000000
        /*0010*/ 	.short	0x0004
        /*0012*/ 	.short	0x0018
        /*0014*/ 	.byte	0x00, 0xf5, 0x21, 0x00


	//----- nvinfo : EIATTR_KPARAM_INFO
	.align		4
.L_175:
        /*0018*/ 	.byte	0x04, 0x17
        /*001a*/ 	.short	(.L_177 - .L_176)
.L_176:
        /*001c*/ 	.word	0x00000000
        /*0020*/ 	.short	0x0003
        /*0022*/ 	.short	0x0010
        /*0024*/ 	.byte	0x00, 0xf5, 0x21, 0x00


	//----- nvinfo : EIATTR_KPARAM_INFO
	.align		4
.L_177:
        /*0028*/ 	.byte	0x04, 0x17
        /*002a*/ 	.short	(.L_179 - .L_178)
.L_178:
        /*002c*/ 	.word	0x00000000
        /*0030*/ 	.short	0x0002
        /*0032*/ 	.short	0x0008
        /*0034*/ 	.byte	0x00, 0xf5, 0x21, 0x00


	//----- nvinfo : EIATTR_KPARAM_INFO
	.align		4
.L_179:
        /*0038*/ 	.byte	0x04, 0x17
        /*003a*/ 	.short	(.L_181 - .L_180)
.L_180:
        /*003c*/ 	.word	0x00000000
        /*0040*/ 	.short	0x0001
        /*0042*/ 	.short	0x0004
        /*0044*/ 	.byte	0x00, 0xf0, 0x11, 0x00


	//----- nvinfo : EIATTR_KPARAM_INFO
	.align		4
.L_181:
        /*0048*/ 	.byte	0x04, 0x17
        /*004a*/ 	.short	(.L_183 - .L_182)
.L_182:
        /*004c*/ 	.word	0x00000000
        /*0050*/ 	.short	0x0000
        /*0052*/ 	.short	0x0000
        /*0054*/ 	.byte	0x00, 0xf0, 0x11, 0x00


	//----- nvinfo : EIATTR_SPARSE_MMA_MASK
	.align		4
.L_183:
        /*0058*/ 	.byte	0x03, 0x50
        /*005a*/ 	.short	0x0000


	//----- nvinfo : EIATTR_MAXREG_COUNT
	.align		4
        /*005c*/ 	.byte	0x03, 0x1b
        /*005e*/ 	.short	0x00ff


	//----- nvinfo : EIATTR_MERCURY_ISA_VERSION
	.align		4
        /*0060*/ 	.byte	0x03, 0x5f
        /*0062*/ 	.short	0x0101


	//----- nvinfo : EIATTR_VRC_CTA_INIT_COUNT
	.align		4
        /*0064*/ 	.byte	0x02, 0x4a
	.zero		1
	.zero		1


	//----- nvinfo : EIATTR_EXIT_INSTR_OFFSETS
	.align		4
        /*0068*/ 	.byte	0x04, 0x1c
        /*006a*/ 	.short	(.L_185 - .L_184)


	//   ....[0]....
.L_184:
        /*006c*/ 	.word	0x000000d0


	//   ....[1]....
        /*0070*/ 	.word	0x000008a0


	//----- nvinfo : EIATTR_CBANK_PARAM_SIZE
	.align		4
.L_185:
        /*0074*/ 	.byte	0x03, 0x19
        /*0076*/ 	.short	0x0020


	//----- nvinfo : EIATTR_PARAM_CBANK
	.align		4
        /*0078*/ 	.byte	0x04, 0x0a
        /*007a*/ 	.short	(.L_187 - .L_186)
	.align		4
.L_186:
        /*007c*/ 	.word	index@(.nv.constant0._Z11QuantKerneliiPfPiS_)
        /*0080*/ 	.short	0x0380
        /*0082*/ 	.short	0x0020


	//----- nvinfo : EIATTR_SW_WAR
	.align		4
.L_187:
        /*0084*/ 	.byte	0x04, 0x36
        /*0086*/ 	.short	(.L_189 - .L_188)
.L_188:
        /*0088*/ 	.word	0x00000008
.L_189:


//--------------------- .nv.callgraph             --------------------------
	.section	.nv.callgraph,"",@"SHT_CUDA_CALLGRAPH"
	.align	4
	.sectionentsize	8
	.align		4
        /*0000*/ 	.word	0x00000000
	.align		4
        /*0004*/ 	.word	0xffffffff
	.align		4
        /*0008*/ 	.word	0x00000000
	.align		4
        /*000c*/ 	.word	0xfffffffe
	.align		4
        /*0010*/ 	.word	0x00000000
	.align		4
        /*0014*/ 	.word	0xfffffffd
	.align		4
        /*0018*/ 	.word	0x00000000
	.align		4
        /*001c*/ 	.word	0xfffffffc


//--------------------- .text._Z14RetraindKerneliiPiS_S_S_S_ --------------------------
	.section	.text._Z14RetraindKerneliiPiS_S_S_S_,"ax",@progbits
	.align	128
        .global         _Z14RetraindKerneliiPiS_S_S_S_
        .type           _Z14RetraindKerneliiPiS_S_S_S_,@function
        .size           _Z14RetraindKerneliiPiS_S_S_S_,(.L_x_26 - _Z14RetraindKerneliiPiS_S_S_S_)
        .other          _Z14RetraindKerneliiPiS_S_S_S_,@"STO_CUDA_ENTRY STV_DEFAULT"
_Z14RetraindKerneliiPiS_S_S_S_:
.text._Z14RetraindKerneliiPiS_S_S_S_:
[----:B------:R-:W-:Y:S08]  /*0000*/  LDC R1, c[0x0][0x37c] ;  /* 0x0000df00ff017b82 */ /* 0x000ff00000000800 */
[----:B------:R-:W0:Y:S01]  /*0010*/  LDC R0, c[0x0][0x384] ;  /* 0x0000e100ff007b82 */ /* 0x000e220000000800 */
[----:B------:R-:W1:Y:S01]  /*0020*/  S2R R7, SR_TID.X ;  /* 0x0000000000077919 */ /* 0x000e620000002100 */
[----:B------:R-:W2:Y:S06]  /*0030*/  LDCU UR6, c[0x0][0x380] ;  /* 0x00007000ff0677ac */ /* 0x000eac0008000800 */
[----:B------:R-:W1:Y:S08]  /*0040*/  S2UR UR4, SR_CTAID.X ;  /* 0x00000000000479c3 */ /* 0x000e700000002500 */
[----:B------:R-:W1:Y:S01]  /*0050*/  LDC R6, c[0x0][0x360] ;  /* 0x0000d800ff067b82 */ /* 0x000e620000000800 */
[----:B0-----:R-:W-:-:S02]  /*0060*/  IABS R2, R0 ;  /* 0x0000000000027213 */ /* 0x001fc40000000000 */
[----:B------:R-:W-:Y:S02]  /*0070*/  LOP3.LUT R10, RZ, R0, RZ, 0x33, !PT ;  /* 0x00000000ff0a7212 */ /* 0x000fe400078e33ff */
[----:B------:R-:W0:Y:S01]  /*0080*/  I2F.RP R3, R2 ;  /* 0x0000000200037306 */ /* 0x000e220000209400 */
[----:B-1----:R-:W-:Y:S01]  /*0090*/  IMAD R7, R6, UR4, R7 ;  /* 0x0000000406077c24 */ /* 0x002fe2000f8e0207 */
[----:B------:R-:W1:Y:S06]  /*00a0*/  LDCU.64 UR4, c[0x0][0x358] ;  /* 0x00006b00ff0477ac */ /* 0x000e6c0008000a00 */
[----:B0-----:R-:W0:Y:S01]  /*00b0*/  MUFU.RCP R3, R3 ;  /* 0x0000000300037308 */ /* 0x001e220000001000 */
[----:B------:R-:W-:-:S02]  /*00c0*/  IABS R11, R7 ;  /* 0x00000007000b7213 */ /* 0x000fc40000000000 */
[----:B------:R-:W-:-:S04]  /*00d0*/  LOP3.LUT R6, R7, R0, RZ, 0x3c, !PT ;  /* 0x0000000007067212 */ /* 0x000fc800078e3cff */
[----:B------:R-:W-:Y:S01]  /*00e0*/  ISETP.GE.AND P0, PT, R6, RZ, PT ;  /* 0x000000ff0600720c */ /* 0x000fe20003f06270 */
[----:B0-----:R-:W-:-:S04]  /*00f0*/  VIADD R4, R3, 0xffffffe ;  /* 0x0ffffffe03047836 */ /* 0x001fc80000000000 */
[----:B------:R0:W3:Y:S02]  /*0100*/  F2I.FTZ.U32.TRUNC.NTZ R5, R4 ;  /* 0x0000000400057305 */ /* 0x0000e4000021f000 */
[----:B0-----:R-:W-:Y:S01]  /*0110*/  IMAD.MOV.U32 R4, RZ, RZ, RZ ;  /* 0x000000ffff047224 */ /* 0x001fe200078e00ff */
[----:B---3--:R-:W-:-:S05]  /*0120*/  IADD3 R9, PT, PT, RZ, -R5, RZ ;  /* 0x80000005ff097210 */ /* 0x008fca0007ffe0ff */
[----:B------:R-:W-:-:S04]  /*0130*/  IMAD R9, R9, R2, RZ ;  /* 0x0000000209097224 */ /* 0x000fc800078e02ff */
[----:B------:R-:W-:Y:S02]  /*0140*/  IMAD.HI.U32 R5, R5, R9, R4 ;  /* 0x0000000905057227 */ /* 0x000fe400078e0004 */
[----:B------:R-:W0:Y:S04]  /*0150*/  LDC.64 R8, c[0x0][0x388] ;  /* 0x0000e200ff087b82 */ /* 0x000e280000000a00 */
[----:B------:R-:W-:-:S05]  /*0160*/  IMAD.HI.U32 R3, R5, R11, RZ ;  /* 0x0000000b05037227 */ /* 0x000fca00078e00ff */
[----:B------:R-:W-:-:S05]  /*0170*/  IADD3 R5, PT, PT, -R3, RZ, RZ ;  /* 0x000000ff03057210 */ /* 0x000fca0007ffe1ff */
[C---:B------:R-:W-:Y:S02]  /*0180*/  IMAD R11, R2.reuse, R5, R11 ;  /* 0x00000005020b7224 */ /* 0x040fe400078e020b */
[----:B------:R-:W3:Y:S03]  /*0190*/  LDC.64 R4, c[0x0][0x390] ;  /* 0x0000e400ff047b82 */ /* 0x000ee60000000a00 */
[----:B------:R-:W-:-:S13]  /*01a0*/  ISETP.GT.U32.AND P2, PT, R2, R11, PT ;  /* 0x0000000b0200720c */ /* 0x000fda0003f44070 */
[----:B------:R-:W-:Y:S01]  /*01b0*/  @!P2 IMAD.IADD R11, R11, 0x1, -R2 ;  /* 0x000000010b0ba824 */ /* 0x000fe200078e0a02 */
[----:B------:R-:W-:-:S04]  /*01c0*/  @!P2 IADD3 R3, PT, PT, R3, 0x1, RZ ;  /* 0x000000010303a810 */ /* 0x000fc80007ffe0ff */
[----:B------:R-:W-:-:S13]  /*01d0*/  ISETP.GE.U32.AND P1, PT, R11, R2, PT ;  /* 0x000000020b00720c */ /* 0x000fda0003f26070 */
[----:B------:R-:W-:Y:S01]  /*01e0*/  @P1 VIADD R3, R3, 0x1 ;  /* 0x0000000103031836 */ /* 0x000fe20000000000 */
[----:B------:R-:W-:-:S04]  /*01f0*/  ISETP.NE.AND P1, PT, R0, RZ, PT ;  /* 0x000000ff0000720c */ /* 0x000fc80003f25270 */
[----:B------:R-:W-:-:S04]  /*0200*/  @!P0 IADD3 R3, PT, PT, -R3, RZ, RZ ;  /* 0x000000ff03038210 */ /* 0x000fc80007ffe1ff */
[----:B------:R-:W-:-:S05]  /*0210*/  SEL R3, R10, R3, !P1 ;  /* 0x000000030a037207 */ /* 0x000fca0004800000 */
[----:B0-----:R-:W-:-:S04]  /*0220*/  IMAD.WIDE R8, R3, 0x4, R8 ;  /* 0x0000000403087825 */ /* 0x001fc800078e0208 */
[----:B---3--:R-:W-:Y:S02]  /*0230*/  IMAD.WIDE R4, R3, 0x4, R4 ;  /* 0x0000000403047825 */ /* 0x008fe400078e0204 */
[----:B-1----:R-:W3:Y:S04]  /*0240*/  LDG.E R8, desc[UR4][R8.64] ;  /* 0x0000000408087981 */ /* 0x002ee8000c1e1900 */
[----:B------:R-:W3:Y:S02]  /*0250*/  LDG.E R3, desc[UR4][R4.64] ;  /* 0x0000000404037981 */ /* 0x000ee4000c1e1900 */
[----:B---3--:R-:W-:-:S04]  /*0260*/  ISETP.NE.AND P0, PT, R8, R3, PT ;  /* 0x000000030800720c */ /* 0x008fc80003f05270 */
[----:B--2---:R-:W-:-:S13]  /*0270*/  ISETP.GE.OR P0, PT, R7, UR6, !P0 ;  /* 0x0000000607007c0c */ /* 0x004fda000c706670 */
[----:B------:R-:W-:Y:S05]  /*0280*/  @P0 EXIT ;  /* 0x000000000000094d */ /* 0x000fea0003800000 */
[----:B------:R-:W0:Y:S02]  /*0290*/  LDC.64 R4, c[0x0][0x398] ;  /* 0x0000e600ff047b82 */ /* 0x000e240000000a00 */
[----:B0-----:R-:W-:-:S05]  /*02a0*/  IMAD.WIDE R4, R7, 0x4, R4 ;  /* 0x0000000407047825 */ /* 0x001fca00078e0204 */
[----:B------:R-:W2:Y:S01]  /*02b0*/  LDG.E R13, desc[UR4][R4.64] ;  /* 0x00000004040d7981 */ /* 0x000ea2000c1e1900 */
[----:B------:R-:W-:Y:S02]  /*02c0*/  ISETP.GE.AND P2, PT, R7, RZ, PT ;  /* 0x000000ff0700720c */ /* 0x000fe40003f46270 */
[----:B------:R-:W0:Y:S01]  /*02d0*/  LDC.64 R6, c[0x0][0x3a0] ;  /* 0x0000e800ff067b82 */ /* 0x000e220000000a00 */
[----:B------:R-:W-:Y:S01]  /*02e0*/  ISETP.GT.U32.AND P0, PT, R2, R11, PT ;  /* 0x0000000b0200720c */ /* 0x000fe20003f04070 */
[----:B------:R-:W-:-:S05]  /*02f0*/  IMAD.IADD R2, R11, 0x1, -R2 ;  /* 0x000000010b027824 */ /* 0x000fca00078e0a02 */
[----:B------:R-:W-:-:S04]  /*0300*/  SEL R11, R2, R11, !P0 ;  /* 0x0000000b020b7207 */ /* 0x000fc80004000000 */
[----:B------:R-:W-:-:S04]  /*0310*/  @!P2 IADD3 R11, PT, PT, -R11, RZ, RZ ;  /* 0x000000ff0b0ba210 */ /* 0x000fc80007ffe1ff */
[----:B------:R-:W-:-:S05]  /*0320*/  SEL R9, R10, R11, !P1 ;  /* 0x0000000b0a097207 */ /* 0x000fca0004800000 */
[----:B------:R-:W-:-:S04]  /*0330*/  IMAD R11, R8, R0, R9 ;  /* 0x00000000080b7224 */ /* 0x000fc800078e0209 */
[----:B0-----:R-:W-:-:S05]  /*0340*/  IMAD.WIDE R10, R11, 0x4, R6 ;  /* 0x000000040b0a7825 */ /* 0x001fca00078e0206 */
[----:B--2---:R0:W-:Y:S04]  /*0350*/  REDG.E.ADD.STRONG.GPU desc[UR4][R10.64], R13 ;  /* 0x0000000d0a00798e */ /* 0x0041e8000c12e104 */
[----:B------:R-:W2:Y:S01]  /*0360*/  LDG.E R4, desc[UR4][R4.64] ;  /* 0x0000000404047981 */ /* 0x000ea2000c1e1900 */
[----:B------:R-:W-:Y:S01]  /*0370*/  ISETP.NE.AND P0, PT, R9, RZ, PT ;  /* 0x000000ff0900720c */ /* 0x000fe20003f05270 */
[----:B------:R-:W-:-:S04]  /*0380*/  IMAD R15, R3, R0, R9 ;  /* 0x00000000030f7224 */ /* 0x000fc800078e0209 */
[----:B------:R-:W-:-:S04]  /*0390*/  IMAD.WIDE R6, R15, 0x4, R6 ;  /* 0x000000040f067825 */ /* 0x000fc800078e0206 */
[----:B--2---:R-:W-:-:S05]  /*03a0*/  IMAD.MOV R9, RZ, RZ, -R4 ;  /* 0x000000ffff097224 */ /* 0x004fca00078e0a04 */
[----:B------:R0:W-:Y:S01]  /*03b0*/  REDG.E.ADD.STRONG.GPU desc[UR4][R6.64], R9 ;  /* 0x000000090600798e */ /* 0x0001e2000c12e104 */
[----:B------:R-:W-:Y:S05]  /*03c0*/  @P0 EXIT ;  /* 0x000000000000094d */ /* 0x000fea0003800000 */
[----:B------:R-:W1:Y:S01]  /*03d0*/  LDC.64 R4, c[0x0][0x3a8] ;  /* 0x0000ea00ff047b82 */ /* 0x000e620000000a00 */
[----:B0-----:R-:W-:Y:S02]  /*03e0*/  HFMA2 R7, -RZ, RZ, 0, 5.9604644775390625e-08 ;  /* 0x00000001ff077431 */ /* 0x001fe400000001ff */
[----:B-1----:R-:W-:-:S04]  /*03f0*/  IMAD.WIDE R8, R8, 0x4, R4 ;  /* 0x0000000408087825 */ /* 0x002fc800078e0204 */
[----:B------:R-:W-:Y:S01]  /*0400*/  IMAD.WIDE R2, R3, 0x4, R4 ;  /* 0x0000000403027825 */ /* 0x000fe200078e0204 */
[----:B------:R-:W-:Y:S03]  /*0410*/  REDG.E.ADD.STRONG.GPU desc[UR4][R8.64], R7 ;  /* 0x000000070800798e */ /* 0x000fe6000c12e104 */
[----:B------:R-:W-:-:S05]  /*0420*/  IMAD.MOV.U32 R5, RZ, RZ, -0x1 ;  /* 0xffffffffff057424 */ /* 0x000fca00078e00ff */
[----:B------:R-:W-:Y:S01]  /*0430*/  REDG.E.ADD.STRONG.GPU desc[UR4][R2.64], R5 ;  /* 0x000000050200798e */ /* 0x000fe2000c12e104 */
[----:B------:R-:W-:Y:S05]  /*0440*/  EXIT ;  /* 0x000000000000794d */ /* 0x000fea0003800000 */
.L_x_0:
[----:B------:R-:W-:-:S00]  /*0450*/  BRA `(.L_x_0) ;  /* 0xfffffffc00fc7947 */ /* 0x000fc0000383ffff */
[----:B------:R-:W-:-:S00]  /*0460*/  NOP ;  /* 0x0000000000007918 */ /* 0x000fc00000000000 */
        /* <DEDUP_REMOVED lines=9> */
.L_x_26:


//--------------------- .text._Z13TestingKerneliPiS_S_S_ii --------------------------
	.section	.text._Z13TestingKerneliPiS_S_S_ii,"ax",@progbits
	.align	128
        .global         _Z13TestingKerneliPiS_S_S_ii
        .type           _Z13TestingKerneliPiS_S_S_ii,@function
        .size           _Z13TestingKerneliPiS_S_S_ii,(.L_x_27 - _Z13TestingKerneliPiS_S_S_ii)
        .other          _Z13TestingKerneliPiS_S_S_ii,@"STO_CUDA_ENTRY STV_DEFAULT"
_Z13TestingKerneliPiS_S_S_ii:
.text._Z13TestingKerneliPiS_S_S_ii:
[----:B------:R-:W-:Y:S01]  /*0000*/  LDC R1, c[0x0][0x37c] ;  /* 0x0000df00ff017b82 */ /* 0x000fe20000000800 */
[----:B------:R-:W0:Y:S07]  /*0010*/  S2R R0, SR_TID.X ;  /* 0x0000000000007919 */ /* 0x000e2e0000002100 */
[----:B------:R-:W0:Y:S01]  /*0020*/  S2UR UR4, SR_CTAID.X ;  /* 0x00000000000479c3 */ /* 0x000e220000002500 */
[----:B------:R-:W1:Y:S01]  /*0030*/  LDCU UR5, c[0x0][0x380] ;  /* 0x00007000ff0577ac */ /* 0x000e620008000800 */
[----:B------:R-:W2:Y:S06]  /*0040*/  LDCU UR7, c[0x0][0x3ac] ;  /* 0x00007580ff0777ac */ /* 0x000eac0008000800 */
[----:B------:R-:W0:Y:S02]  /*0050*/  LDC R3, c[0x0][0x360] ;  /* 0x0000d800ff037b82 */ /* 0x000e240000000800 */
[----:B0-----:R-:W-:-:S06]  /*0060*/  IMAD R0, R3, UR4, R0 ;  /* 0x0000000403007c24 */ /* 0x001fcc000f8e0200 */
[----:B------:R-:W0:Y:S01]  /*0070*/  LDC.64 R2, c[0x0][0x388] ;  /* 0x0000e200ff027b82 */ /* 0x000e220000000a00 */
[C---:B--2---:R-:W-:Y:S01]  /*0080*/  IMAD R5, R0.reuse, UR7, RZ ;  /* 0x0000000700057c24 */ /* 0x044fe2000f8e02ff */
[----:B-1----:R-:W-:-:S13]  /*0090*/  ISETP.GE.AND P0, PT, R0, UR5, PT ;  /* 0x0000000500007c0c */ /* 0x002fda000bf06270 */
[----:B------:R-:W-:Y:S05]  /*00a0*/  @P0 EXIT ;  /* 0x000000000000094d */ /* 0x000fea0003800000 */
[----:B------:R-:W-:Y:S01]  /*00b0*/  UISETP.GE.AND UP0, UPT, UR7, 0x2, UPT ;  /* 0x000000020700788c */ /* 0x000fe2000bf06270 */
[----:B0-----:R-:W-:Y:S01]  /*00c0*/  IMAD.WIDE R2, R5, 0x4, R2 ;  /* 0x0000000405027825 */ /* 0x001fe200078e0202 */
[----:B------:R-:W0:Y:S03]  /*00d0*/  LDCU.64 UR8, c[0x0][0x358] ;  /* 0x00006b00ff0877ac */ /* 0x000e260008000a00 */
[----:B------:R-:W-:-:S04]  /*00e0*/  IMAD.MOV.U32 R6, RZ, RZ, RZ ;  /* 0x000000ffff067224 */ /* 0x000fc800078e00ff */
[----:B------:R-:W-:Y:S05]  /*00f0*/  BRA.U !UP0, `(.L_x_1) ;  /* 0x00000009086c7547 */ /* 0x000fea000b800000 */
[----:B0-----:R0:W5:Y:S01]  /*0100*/  LDG.E R7, desc[UR8][R2.64] ;  /* 0x0000000802077981 */ /* 0x001162000c1e1900 */
[----:B------:R-:W-:Y:S01]  /*0110*/  UIADD3 UR5, UPT, UPT, UR7, -0x2, URZ ;  /* 0xfffffffe07057890 */ /* 0x000fe2000fffe0ff */
[----:B------:R-:W-:Y:S01]  /*0120*/  IMAD.MOV.U32 R6, RZ, RZ, RZ ;  /* 0x000000ffff067224 */ /* 0x000fe200078e00ff */
[----:B------:R-:W-:Y:S01]  /*0130*/  UIADD3 UR4, UPT, UPT, UR7, -0x1, URZ ;  /* 0xffffffff07047890 */ /* 0x000fe2000fffe0ff */
[----:B------:R-:W-:Y:S01]  /*0140*/  IMAD.MOV.U32 R5, RZ, RZ, 0x1 ;  /* 0x00000001ff057424 */ /* 0x000fe200078e00ff */
[----:B------:R-:W-:Y:S02]  /*0150*/  UISETP.GE.U32.AND UP0, UPT, UR5, 0xf, UPT ;  /* 0x0000000f0500788c */ /* 0x000fe4000bf06070 */
[----:B------:R-:W-:-:S07]  /*0160*/  ULOP3.LUT UR6, UR4, 0xf, URZ, 0xc0, !UPT ;  /* 0x0000000f04067892 */ /* 0x000fce000f8ec0ff */
[----:B0-----:R-:W-:Y:S05]  /*0170*/  BRA.U !UP0, `(.L_x_2) ;  /* 0x0000000508247547 */ /* 0x001fea000b800000 */
[----:B------:R-:W-:Y:S01]  /*0180*/  IMAD.MOV.U32 R8, RZ, RZ, RZ ;  /* 0x000000ffff087224 */ /* 0x000fe200078e00ff */
[----:B------:R-:W-:Y:S01]  /*0190*/  ULOP3.LUT UR5, UR4, 0xfffffff0, URZ, 0xc0, !UPT ;  /* 0xfffffff004057892 */ /* 0x000fe2000f8ec0ff */
[----:B------:R-:W-:-:S11]  /*01a0*/  IMAD.MOV.U32 R6, RZ, RZ, RZ ;  /* 0x000000ffff067224 */ /* 0x000fd600078e00ff */
.L_x_3:
[----:B------:R-:W-:-:S04]  /*01b0*/  VIADD R21, R8, 0x1 ;  /* 0x0000000108157836 */ /* 0x000fc80000000000 */
[----:B------:R-:W-:-:S05]  /*01c0*/  IMAD.WIDE R4, R21, 0x4, R2 ;  /* 0x0000000415047825 */ /* 0x000fca00078e0202 */
[----:B------:R-:W2:Y:S04]  /*01d0*/  LDG.E R22, desc[UR8][R4.64] ;  /* 0x0000000804167981 */ /* 0x000ea8000c1e1900 */
[----:B------:R-:W3:Y:S04]  /*01e0*/  LDG.E R24, desc[UR8][R4.64+0x4] ;  /* 0x0000040804187981 */ /* 0x000ee8000c1e1900 */
[----:B------:R-:W4:Y:S04]  /*01f0*/  LDG.E R26, desc[UR8][R4.64+0x8] ;  /* 0x00000808041a7981 */ /* 0x000f28000c1e1900 */
        /* <DEDUP_REMOVED lines=12> */
[----:B------:R0:W4:Y:S01]  /*02c0*/  LDG.E R20, desc[UR8][R4.64+0x3c] ;  /* 0x00003c0804147981 */ /* 0x000122000c1e1900 */
[----:B--2--5:R-:W-:-:S02]  /*02d0*/  VIMNMX R23, PT, PT, R22, R7, PT ;  /* 0x0000000716177248 */ /* 0x024fc40003fe0100 */
[----:B------:R-:W-:Y:S02]  /*02e0*/  ISETP.GT.AND P0, PT, R7, R22, PT ;  /* 0x000000160700720c */ /* 0x000fe40003f04270 */
[CC--:B---3--:R-:W-:Y:S02]  /*02f0*/  ISETP.GT.AND P3, PT, R23.reuse, R24.reuse, PT ;  /* 0x000000181700720c */ /* 0x0c8fe40003f64270 */
[----:B------:R-:W-:Y:S02]  /*0300*/  VIMNMX R23, PT, PT, R23, R24, PT ;  /* 0x0000001817177248 */ /* 0x000fe40003fe0100 */
[----:B------:R-:W-:Y:S02]  /*0310*/  SEL R21, R21, R6, P0 ;  /* 0x0000000615157207 */ /* 0x000fe40000000000 */
[CC--:B----4-:R-:W-:Y:S02]  /*0320*/  VIMNMX R24, PT, PT, R23.reuse, R26.reuse, PT ;  /* 0x0000001a17187248 */ /* 0x0d0fe40003fe0100 */
[----:B------:R-:W-:-:S02]  /*0330*/  ISETP.GT.AND P2, PT, R23, R26, PT ;  /* 0x0000001a1700720c */ /* 0x000fc40003f44270 */
[CC--:B------:R-:W-:Y:S02]  /*0340*/  VIMNMX R22, PT, PT, R24.reuse, R25.reuse, PT ;  /* 0x0000001918167248 */ /* 0x0c0fe40003fe0100 */
[----:B------:R-:W-:Y:S01]  /*0350*/  ISETP.GT.AND P1, PT, R24, R25, PT ;  /* 0x000000191800720c */ /* 0x000fe20003f24270 */
[----:B------:R-:W-:Y:S01]  /*0360*/  @P3 VIADD R21, R8, 0x2 ;  /* 0x0000000208153836 */ /* 0x000fe20000000000 */
[CC--:B------:R-:W-:Y:S02]  /*0370*/  VIMNMX R7, PT, PT, R22.reuse, R19.reuse, PT ;  /* 0x0000001316077248 */ /* 0x0c0fe40003fe0100 */
[----:B------:R-:W-:Y:S02]  /*0380*/  ISETP.GT.AND P0, PT, R22, R19, PT ;  /* 0x000000131600720c */ /* 0x000fe40003f04270 */
[CC--:B0-----:R-:W-:Y:S02]  /*0390*/  VIMNMX R4, PT, PT, R7.reuse, R18.reuse, PT ;  /* 0x0000001207047248 */ /* 0x0c1fe40003fe0100 */
[----:B------:R-:W-:Y:S01]  /*03a0*/  ISETP.GT.AND P3, PT, R7, R18, PT ;  /* 0x000000120700720c */ /* 0x000fe20003f64270 */
[----:B------:R-:W-:Y:S01]  /*03b0*/  @P2 VIADD R21, R8, 0x3 ;  /* 0x0000000308152836 */ /* 0x000fe20000000000 */
[----:B------:R-:W-:-:S02]  /*03c0*/  VIMNMX R5, PT, PT, R4, R17, PT ;  /* 0x0000001104057248 */ /* 0x000fc40003fe0100 */
[----:B------:R-:W-:Y:S01]  /*03d0*/  ISETP.GT.AND P2, PT, R4, R17, PT ;  /* 0x000000110400720c */ /* 0x000fe20003f44270 */
[C---:B------:R-:W-:Y:S01]  /*03e0*/  @P1 VIADD R21, R8.reuse, 0x4 ;  /* 0x0000000408151836 */ /* 0x040fe20000000000 */
[CC--:B------:R-:W-:Y:S02]  /*03f0*/  VIMNMX R4, PT, PT, R5.reuse, R16.reuse, PT ;  /* 0x0000001005047248 */ /* 0x0c0fe40003fe0100 */
[----:B------:R-:W-:Y:S01]  /*0400*/  ISETP.GT.AND P1, PT, R5, R16, PT ;  /* 0x000000100500720c */ /* 0x000fe20003f24270 */
[----:B------:R-:W-:Y:S01]  /*0410*/  @P0 VIADD R21, R8, 0x5 ;  /* 0x0000000508150836 */ /* 0x000fe20000000000 */
[CC--:B------:R-:W-:Y:S02]  /*0420*/  VIMNMX R5, PT, PT, R4.reuse, R15.reuse, PT ;  /* 0x0000000f04057248 */ /* 0x0c0fe40003fe0100 */
[----:B------:R-:W-:Y:S01]  /*0430*/  ISETP.GT.AND P0, PT, R4, R15, PT ;  /* 0x0000000f0400720c */ /* 0x000fe20003f04270 */
[----:B------:R-:W-:Y:S01]  /*0440*/  @P3 VIADD R21, R8, 0x6 ;  /* 0x0000000608153836 */ /* 0x000fe20000000000 */
[----:B------:R-:W-:-:S02]  /*0450*/  VIMNMX R4, PT, PT, R5, R14, PT ;  /* 0x0000000e05047248 */ /* 0x000fc40003fe0100 */
[----:B------:R-:W-:Y:S01]  /*0460*/  ISETP.GT.AND P3, PT, R5, R14, PT ;  /* 0x0000000e0500720c */ /* 0x000fe20003f64270 */
[----:B------:R-:W-:Y:S01]  /*0470*/  @P2 VIADD R21, R8, 0x7 ;  /* 0x0000000708152836 */ /* 0x000fe20000000000 */
[CC--:B------:R-:W-:Y:S02]  /*0480*/  VIMNMX R5, PT, PT, R4.reuse, R13.reuse, PT ;  /* 0x0000000d04057248 */ /* 0x0c0fe40003fe0100 */
[----:B------:R-:W-:Y:S01]  /*0490*/  ISETP.GT.AND P2, PT, R4, R13, PT ;  /* 0x0000000d0400720c */ /* 0x000fe20003f44270 */
[C---:B------:R-:W-:Y:S01]  /*04a0*/  @P1 VIADD R21, R8.reuse, 0x8 ;  /* 0x0000000808151836 */ /* 0x040fe20000000000 */
[CC--:B------:R-:W-:Y:S02]  /*04b0*/  VIMNMX R7, PT, PT, R5.reuse, R12.reuse, PT ;  /* 0x0000000c05077248 */ /* 0x0c0fe40003fe0100 */
[----:B------:R-:W-:Y:S01]  /*04c0*/  ISETP.GT.AND P1, PT, R5, R12, PT ;  /* 0x0000000c0500720c */ /* 0x000fe20003f24270 */
[----:B------:R-:W-:Y:S01]  /*04d0*/  @P0 VIADD R21, R8, 0x9 ;  /* 0x0000000908150836 */ /* 0x000fe20000000000 */
[----:B------:R-:W-:-:S02]  /*04e0*/  VIMNMX R4, PT, PT, R7, R10, PT ;  /* 0x0000000a07047248 */ /* 0x000fc40003fe0100 */
[----:B------:R-:W-:Y:S01]  /*04f0*/  ISETP.GT.AND P0, PT, R7, R10, PT ;  /* 0x0000000a0700720c */ /* 0x000fe20003f04270 */
[----:B------:R-:W-:Y:S01]  /*0500*/  @P3 VIADD R21, R8, 0xa ;  /* 0x0000000a08153836 */ /* 0x000fe20000000000 */
[CC--:B------:R-:W-:Y:S02]  /*0510*/  ISETP.GT.AND P3, PT, R4.reuse, R11.reuse, PT ;  /* 0x0000000b0400720c */ /* 0x0c0fe40003f64270 */
[----:B------:R-:W-:Y:S01]  /*0520*/  VIMNMX R4, PT, PT, R4, R11, PT ;  /* 0x0000000b04047248 */ /* 0x000fe20003fe0100 */
[----:B------:R-:W-:-:S03]  /*0530*/  @P2 VIADD R21, R8, 0xb ;  /* 0x0000000b08152836 */ /* 0x000fc60000000000 */
[-C--:B------:R-:W-:Y:S01]  /*0540*/  ISETP.GT.AND P2, PT, R4, R9.reuse, PT ;  /* 0x000000090400720c */ /* 0x080fe20003f44270 */
[----:B------:R-:W-:Y:S01]  /*0550*/  @P1 VIADD R21, R8, 0xc ;  /* 0x0000000c08151836 */ /* 0x000fe20000000000 */
[----:B------:R-:W-:-:S03]  /*0560*/  VIMNMX R7, PT, PT, R4, R9, PT ;  /* 0x0000000904077248 */ /* 0x000fc60003fe0100 */
[C---:B------:R-:W-:Y:S01]  /*0570*/  @P0 VIADD R21, R8.reuse, 0xd ;  /* 0x0000000d08150836 */ /* 0x040fe20000000000 */
[CC--:B------:R-:W-:Y:S01]  /*0580*/  ISETP.GT.AND P0, PT, R7.reuse, R20.reuse, PT ;  /* 0x000000140700720c */ /* 0x0c0fe20003f04270 */
[----:B------:R-:W-:Y:S01]  /*0590*/  @P3 VIADD R21, R8, 0xe ;  /* 0x0000000e08153836 */ /* 0x000fe20000000000 */
[----:B------:R-:W-:-:S05]  /*05a0*/  VIMNMX R7, PT, PT, R7, R20, PT ;  /* 0x0000001407077248 */ /* 0x000fca0003fe0100 */
[C---:B------:R-:W-:Y:S02]  /*05b0*/  @P2 VIADD R21, R8.reuse, 0xf ;  /* 0x0000000f08152836 */ /* 0x040fe40000000000 */
[----:B------:R-:W-:-:S05]  /*05c0*/  VIADD R8, R8, 0x10 ;  /* 0x0000001008087836 */ /* 0x000fca0000000000 */
[C---:B------:R-:W-:Y:S02]  /*05d0*/  ISETP.NE.AND P1, PT, R8.reuse, UR5, PT ;  /* 0x0000000508007c0c */ /* 0x040fe4000bf25270 */
[----:B------:R-:W-:-:S11]  /*05e0*/  SEL R6, R8, R21, P0 ;  /* 0x0000001508067207 */ /* 0x000fd60000000000 */
[----:B------:R-:W-:Y:S05]  /*05f0*/  @P1 BRA `(.L_x_3) ;  /* 0xfffffff800ec1947 */ /* 0x000fea000383ffff */
[----:B------:R-:W-:-:S07]  /*0600*/  VIADD R5, R8, 0x1 ;  /* 0x0000000108057836 */ /* 0x000fce0000000000 */
.L_x_2:
[----:B------:R-:W-:-:S09]  /*0610*/  UISETP.NE.AND UP0, UPT, UR6, URZ, UPT ;  /* 0x000000ff0600728c */ /* 0x000fd2000bf05270 */
[----:B------:R-:W-:Y:S05]  /*0620*/  BRA.U !UP0, `(.L_x_1) ;  /* 0x0000000508207547 */ /* 0x000fea000b800000 */
[----:B------:R-:W-:Y:S02]  /*0630*/  UISETP.GE.U32.AND UP0, UPT, UR6, 0x8, UPT ;  /* 0x000000080600788c */ /* 0x000fe4000bf06070 */
[----:B------:R-:W-:-:S04]  /*0640*/  ULOP3.LUT UR5, UR4, 0x7, URZ, 0xc0, !UPT ;  /* 0x0000000704057892 */ /* 0x000fc8000f8ec0ff */
[----:B------:R-:W-:-:S03]  /*0650*/  UISETP.NE.AND UP1, UPT, UR5, URZ, UPT ;  /* 0x000000ff0500728c */ /* 0x000fc6000bf25270 */
[----:B------:R-:W-:Y:S08]  /*0660*/  BRA.U !UP0, `(.L_x_4) ;  /* 0x0000000108887547 */ /* 0x000ff0000b800000 */
        /* <DEDUP_REMOVED lines=8> */
[----:B------:R-:W4:Y:S01]  /*06f0*/  LDG.E R21, desc[UR8][R8.64+0x1c] ;  /* 0x00001c0808157981 */ /* 0x000f22000c1e1900 */
[----:B--2--5:R-:W-:-:S02]  /*0700*/  VIMNMX R10, PT, PT, R7, R4, PT ;  /* 0x00000004070a7248 */ /* 0x024fc40003fe0100 */
[----:B------:R-:W-:Y:S02]  /*0710*/  ISETP.GT.AND P2, PT, R7, R4, PT ;  /* 0x000000040700720c */ /* 0x000fe40003f44270 */
[CC--:B---3--:R-:W-:Y:S02]  /*0720*/  VIMNMX R12, PT, PT, R10.reuse, R11.reuse, PT ;  /* 0x0000000b0a0c7248 */ /* 0x0c8fe40003fe0100 */
[----:B------:R-:W-:Y:S02]  /*0730*/  ISETP.GT.AND P3, PT, R10, R11, PT ;  /* 0x0000000b0a00720c */ /* 0x000fe40003f64270 */
[CC--:B----4-:R-:W-:Y:S02]  /*0740*/  VIMNMX R10, PT, PT, R12.reuse, R13.reuse, PT ;  /* 0x0000000d0c0a7248 */ /* 0x0d0fe40003fe0100 */
[----:B------:R-:W-:Y:S02]  /*0750*/  ISETP.GT.AND P0, PT, R12, R13, PT ;  /* 0x0000000d0c00720c */ /* 0x000fe40003f04270 */
[----:B------:R-:W-:-:S02]  /*0760*/  VIMNMX R4, PT, PT, R10, R15, PT ;  /* 0x0000000f0a047248 */ /* 0x000fc40003fe0100 */
[----:B------:R-:W-:Y:S02]  /*0770*/  ISETP.GT.AND P1, PT, R10, R15, PT ;  /* 0x0000000f0a00720c */ /* 0x000fe40003f24270 */
[CC--:B------:R-:W-:Y:S02]  /*0780*/  VIMNMX R7, PT, PT, R4.reuse, R17.reuse, PT ;  /* 0x0000001104077248 */ /* 0x0c0fe40003fe0100 */
[C---:B------:R-:W-:Y:S01]  /*0790*/  SEL R6, R5.reuse, R6, P2 ;  /* 0x0000000605067207 */ /* 0x040fe20001000000 */
[----:B------:R-:W-:Y:S01]  /*07a0*/  @P3 VIADD R6, R5, 0x1 ;  /* 0x0000000105063836 */ /* 0x000fe20000000000 */
[----:B------:R-:W-:Y:S02]  /*07b0*/  ISETP.GT.AND P2, PT, R4, R17, PT ;  /* 0x000000110400720c */ /* 0x000fe40003f44270 */
[-C--:B------:R-:W-:Y:S01]  /*07c0*/  VIMNMX R4, PT, PT, R7, R14.reuse, PT ;  /* 0x0000000e07047248 */ /* 0x080fe20003fe0100 */
[----:B------:R-:W-:Y:S01]  /*07d0*/  @P0 VIADD R6, R5, 0x2 ;  /* 0x0000000205060836 */ /* 0x000fe20000000000 */
[----:B------:R-:W-:-:S02]  /*07e0*/  ISETP.GT.AND P3, PT, R7, R14, PT ;  /* 0x0000000e0700720c */ /* 0x000fc40003f64270 */
[CC--:B------:R-:W-:Y:S01]  /*07f0*/  ISETP.GT.AND P0, PT, R4.reuse, R19.reuse, PT ;  /* 0x000000130400720c */ /* 0x0c0fe20003f04270 */
[----:B------:R-:W-:Y:S01]  /*0800*/  @P1 VIADD R6, R5, 0x3 ;  /* 0x0000000305061836 */ /* 0x000fe20000000000 */
[----:B------:R-:W-:-:S04]  /*0810*/  VIMNMX R4, PT, PT, R4, R19, PT ;  /* 0x0000001304047248 */ /* 0x000fc80003fe0100 */
[CC--:B------:R-:W-:Y:S01]  /*0820*/  ISETP.GT.AND P1, PT, R4.reuse, R21.reuse, PT ;  /* 0x000000150400720c */ /* 0x0c0fe20003f24270 */
[----:B------:R-:W-:Y:S01]  /*0830*/  @P2 VIADD R6, R5, 0x4 ;  /* 0x0000000405062836 */ /* 0x000fe20000000000 */
[----:B------:R-:W-:-:S03]  /*0840*/  VIMNMX R7, PT, PT, R4, R21, PT ;  /* 0x0000001504077248 */ /* 0x000fc60003fe0100 */
[C---:B------:R-:W-:Y:S02]  /*0850*/  @P3 VIADD R6, R5.reuse, 0x5 ;  /* 0x0000000505063836 */ /* 0x040fe40000000000 */
[----:B------:R-:W-:-:S06]  /*0860*/  @P0 VIADD R6, R5, 0x6 ;  /* 0x0000000605060836 */ /* 0x000fcc0000000000 */
[C---:B------:R-:W-:Y:S02]  /*0870*/  @P1 VIADD R6, R5.reuse, 0x7 ;  /* 0x0000000705061836 */ /* 0x040fe40000000000 */
[----:B------:R-:W-:-:S07]  /*0880*/  VIADD R5, R5, 0x8 ;  /* 0x0000000805057836 */ /* 0x000fce0000000000 */
.L_x_4:
        /* <DEDUP_REMOVED lines=9> */
[----:B------:R-:W4:Y:S01]  /*0920*/  LDG.E R15, desc[UR8][R8.64+0xc] ;  /* 0x00000c08080f7981 */ /* 0x000f22000c1e1900 */
[----:B--2--5:R-:W-:-:S02]  /*0930*/  VIMNMX R10, PT, PT, R7, R4, PT ;  /* 0x00000004070a7248 */ /* 0x024fc40003fe0100 */
[----:B------:R-:W-:Y:S02]  /*0940*/  ISETP.GT.AND P0, PT, R7, R4, PT ;  /* 0x000000040700720c */ /* 0x000fe40003f04270 */
[CC--:B---3--:R-:W-:Y:S02]  /*0950*/  VIMNMX R12, PT, PT, R10.reuse, R11.reuse, PT ;  /* 0x0000000b0a0c7248 */ /* 0x0c8fe40003fe0100 */
[----:B------:R-:W-:Y:S02]  /*0960*/  ISETP.GT.AND P1, PT, R10, R11, PT ;  /* 0x0000000b0a00720c */ /* 0x000fe40003f24270 */
[CC--:B----4-:R-:W-:Y:S02]  /*0970*/  ISETP.GT.AND P2, PT, R12.reuse, R13.reuse, PT ;  /* 0x0000000d0c00720c */ /* 0x0d0fe40003f44270 */
[----:B------:R-:W-:Y:S02]  /*0980*/  VIMNMX R12, PT, PT, R12, R13, PT ;  /* 0x0000000d0c0c7248 */ /* 0x000fe40003fe0100 */
[----:B------:R-:W-:-:S02]  /*0990*/  SEL R6, R5, R6, P0 ;  /* 0x0000000605067207 */ /* 0x000fc40000000000 */
[CC--:B------:R-:W-:Y:S02]  /*09a0*/  ISETP.GT.AND P3, PT, R12.reuse, R15.reuse, PT ;  /* 0x0000000f0c00720c */ /* 0x0c0fe40003f64270 */
[----:B------:R-:W-:-:S03]  /*09b0*/  VIMNMX R7, PT, PT, R12, R15, PT ;  /* 0x0000000f0c077248 */ /* 0x000fc60003fe0100 */
[C---:B------:R-:W-:Y:S02]  /*09c0*/  @P1 VIADD R6, R5.reuse, 0x1 ;  /* 0x0000000105061836 */ /* 0x040fe40000000000 */
[----:B------:R-:W-:-:S06]  /*09d0*/  @P2 VIADD R6, R5, 0x2 ;  /* 0x0000000205062836 */ /* 0x000fcc0000000000 */
[C---:B------:R-:W-:Y:S02]  /*09e0*/  @P3 VIADD R6, R5.reuse, 0x3 ;  /* 0x0000000305063836 */ /* 0x040fe40000000000 */
[----:B------:R-:W-:-:S07]  /*09f0*/  VIADD R5, R5, 0x4 ;  /* 0x0000000405057836 */ /* 0x000fce0000000000 */
.L_x_5:
[----:B------:R-:W-:Y:S05]  /*0a00*/  BRA.U !UP1, `(.L_x_1) ;  /* 0x0000000109287547 */ /* 0x000fea000b800000 */
[----:B------:R-:W-:-:S12]  /*0a10*/  UIADD3 UR4, UPT, UPT, -UR4, URZ, URZ ;  /* 0x000000ff04047290 */ /* 0x000fd8000fffe1ff */
.L_x_6:
[----:B------:R-:W-:-:S06]  /*0a20*/  IMAD.WIDE R8, R5, 0x4, R2 ;  /* 0x0000000405087825 */ /* 0x000fcc00078e0202 */
[----:B------:R-:W2:Y:S01]  /*0a30*/  LDG.E R8, desc[UR8][R8.64] ;  /* 0x0000000808087981 */ /* 0x000ea2000c1e1900 */
[----:B------:R-:W-:-:S04]  /*0a40*/  UIADD3 UR4, UPT, UPT, UR4, 0x1, URZ ;  /* 0x0000000104047890 */ /* 0x000fc8000fffe0ff */
[----:B------:R-:W-:Y:S01]  /*0a50*/  UISETP.NE.AND UP0, UPT, UR4, URZ, UPT ;  /* 0x000000ff0400728c */ /* 0x000fe2000bf05270 */
[----:B--2--5:R-:W-:Y:S02]  /*0a60*/  ISETP.GT.AND P0, PT, R7, R8, PT ;  /* 0x000000080700720c */ /* 0x024fe40003f04270 */
[----:B------:R-:W-:Y:S02]  /*0a70*/  VIMNMX R7, PT, PT, R8, R7, PT ;  /* 0x0000000708077248 */ /* 0x000fe40003fe0100 */
[C---:B------:R-:W-:Y:S01]  /*0a80*/  SEL R6, R5.reuse, R6, P0 ;  /* 0x0000000605067207 */ /* 0x040fe20000000000 */
[----:B------:R-:W-:-:S03]  /*0a90*/  VIADD R5, R5, 0x1 ;  /* 0x0000000105057836 */ /* 0x000fc60000000000 */
[----:B------:R-:W-:Y:S05]  /*0aa0*/  BRA.U UP0, `(.L_x_6) ;  /* 0xfffffffd00dc7547 */ /* 0x000fea000b83ffff */
.L_x_1:
[----:B------:R-:W1:Y:S08]  /*0ab0*/  LDC.64 R2, c[0x0][0x390] ;  /* 0x0000e400ff027b82 */ /* 0x000e700000000a00 */
[----:B------:R-:W2:Y:S08]  /*0ac0*/  LDC.64 R4, c[0x0][0x398] ;  /* 0x0000e600ff047b82 */ /* 0x000eb00000000a00 */
[----:B------:R-:W3:Y:S01]  /*0ad0*/  LDC.64 R8, c[0x0][0x3a0] ;  /* 0x0000e800ff087b82 */ /* 0x000ee20000000a00 */
[----:B-1----:R-:W-:-:S05]  /*0ae0*/  IMAD.WIDE R2, R0, 0x4, R2 ;  /* 0x0000000400027825 */ /* 0x002fca00078e0202 */
[----:B0-----:R-:W-:Y:S01]  /*0af0*/  STG.E desc[UR8][R2.64], R6 ;  /* 0x0000000602007986 */ /* 0x001fe2000c101908 */
[----:B--2---:R-:W-:-:S06]  /*0b00*/  IMAD.WIDE R4, R0, 0x4, R4 ;  /* 0x0000000400047825 */ /* 0x004fcc00078e0204 */
[----:B------:R-:W2:Y:S01]  /*0b10*/  LDG.E R5, desc[UR8][R4.64] ;  /* 0x0000000804057981 */ /* 0x000ea2000c1e1900 */
[----:B---3--:R-:W-:Y:S01]  /*0b20*/  IMAD.WIDE R8, R0, 0x4, R8 ;  /* 0x0000000400087825 */ /* 0x008fe200078e0208 */
[----:B--2---:R-:W-:-:S04]  /*0b30*/  ISETP.NE.AND P0, PT, R6, R5, PT ;  /* 0x000000050600720c */ /* 0x004fc80003f05270 */
[----:B-----5:R-:W-:-:S05]  /*0b40*/  SEL R7, RZ, 0x1, P0 ;  /* 0x00000001ff077807 */ /* 0x020fca0000000000 */
[----:B------:R-:W-:Y:S01]  /*0b50*/  STG.E desc[UR8][R8.64], R7 ;  /* 0x0000000708007986 */ /* 0x000fe2000c101908 */
[----:B------:R-:W-:Y:S05]  /*0b60*/  EXIT ;  /* 0x000000000000794d */ /* 0x000fea0003800000 */
.L_x_7:
        /* <DEDUP_REMOVED lines=9> */
.L_x_27:


//--------------------- .text._Z14CheckSumKerneliPiS_S_iii --------------------------
	.section	.text._Z14CheckSumKerneliPiS_S_iii,"ax",@progbits
	.align	128
        .global         _Z14CheckSumKerneliPiS_S_iii
        .type           _Z14CheckSumKerneliPiS_S_iii,@function
        .size           _Z14CheckSumKerneliPiS_S_iii,(.L_x_28 - _Z14CheckSumKerneliPiS_S_iii)
        .other          _Z14CheckSumKerneliPiS_S_iii,@"STO_CUDA_ENTRY STV_DEFAULT"
_Z14CheckSumKerneliPiS_S_iii:
.text._Z14CheckSumKerneliPiS_S_iii:
[----:B------:R-:W-:Y:S01]  /*0000*/  LDC R1, c[0x0][0x37c] ;  /* 0x0000df00ff017b82 */ /* 0x000fe20000000800 */
[----:B------:R-:W0:Y:S07]  /*0010*/  S2R R5, SR_TID.X ;  /* 0x0000000000057919 */ /* 0x000e2e0000002100 */
[----:B------:R-:W0:Y:S01]  /*0020*/  S2UR UR4, SR_CTAID.X ;  /* 0x00000000000479c3 */ /* 0x000e220000002500 */
[----:B------:R-:W1:Y:S01]  /*0030*/  LDCU UR5, c[0x0][0x380] ;  /* 0x00007000ff0577ac */ /* 0x000e620008000800 */
[----:B------:R-:W2:Y:S06]  /*0040*/  LDCU.64 UR8, c[0x0][0x358] ;  /* 0x00006b00ff0877ac */ /* 0x000eac0008000a00 */
[----:B------:R-:W0:Y:S08]  /*0050*/  LDC R0, c[0x0][0x360] ;  /* 0x0000d800ff007b82 */ /* 0x000e300000000800 */
[----:B------:R-:W3:Y:S08]  /*0060*/  LDC R4, c[0x0][0x3a8] ;  /* 0x0000ea00ff047b82 */ /* 0x000ef00000000800 */
[----:B------:R-:W4:Y:S01]  /*0070*/  LDC.64 R2, c[0x0][0x398] ;  /* 0x0000e600ff027b82 */ /* 0x000f220000000a00 */
[----:B0-----:R-:W-:Y:S01]  /*0080*/  IMAD R5, R0, UR4, R5 ;  /* 0x0000000400057c24 */ /* 0x001fe2000f8e0205 */
[----:B---3--:R-:W-:-:S04]  /*0090*/  ISETP.GE.AND P0, PT, R4, 0x1, PT ;  /* 0x000000010400780c */ /* 0x008fc80003f06270 */
[C---:B-1----:R-:W-:Y:S01]  /*00a0*/  ISETP.GE.OR P0, PT, R5.reuse, UR5, !P0 ;  /* 0x0000000505007c0c */ /* 0x042fe2000c706670 */
[----:B----4-:R-:W-:-:S05]  /*00b0*/  IMAD.WIDE R2, R5, 0x4, R2 ;  /* 0x0000000405027825 */ /* 0x010fca00078e0202 */
[----:B--2---:R0:W-:Y:S07]  /*00c0*/  STG.E desc[UR8][R2.64], RZ ;  /* 0x000000ff02007986 */ /* 0x0041ee000c101908 */
[----:B------:R-:W-:Y:S05]  /*00d0*/  @P0 EXIT ;  /* 0x000000000000094d */ /* 0x000fea0003800000 */
[----:B------:R-:W1:Y:S01]  /*00e0*/  LDC R8, c[0x0][0x3a4] ;  /* 0x0000e900ff087b82 */ /* 0x000e620000000800 */
[----:B------:R-:W-:Y:S02]  /*00f0*/  LOP3.LUT R17, R4, 0x7, RZ, 0xc0, !PT ;  /* 0x0000000704117812 */ /* 0x000fe400078ec0ff */
[----:B-1----:R-:W-:-:S04]  /*0100*/  IABS R9, R8 ;  /* 0x0000000800097213 */ /* 0x002fc80000000000 */
[----:B------:R-:W1:Y:S08]  /*0110*/  I2F.RP R0, R9 ;  /* 0x0000000900007306 */ /* 0x000e700000209400 */
[----:B-1----:R-:W1:Y:S02]  /*0120*/  MUFU.RCP R0, R0 ;  /* 0x0000000000007308 */ /* 0x002e640000001000 */
[----:B-1----:R-:W-:-:S06]  /*0130*/  VIADD R6, R0, 0xffffffe ;  /* 0x0ffffffe00067836 */ /* 0x002fcc0000000000 */
[----:B------:R1:W2:Y:S02]  /*0140*/  F2I.FTZ.U32.TRUNC.NTZ R7, R6 ;  /* 0x0000000600077305 */ /* 0x0002a4000021f000 */
[----:B-1----:R-:W-:Y:S02]  /*0150*/  IMAD.MOV.U32 R6, RZ, RZ, RZ ;  /* 0x000000ffff067224 */ /* 0x002fe400078e00ff */
[----:B--2---:R-:W-:-:S04]  /*0160*/  IMAD.MOV R10, RZ, RZ, -R7 ;  /* 0x000000ffff0a7224 */ /* 0x004fc800078e0a07 */
[----:B------:R-:W-:Y:S01]  /*0170*/  IMAD R11, R10, R9, RZ ;  /* 0x000000090a0b7224 */ /* 0x000fe200078e02ff */
[----:B------:R-:W-:-:S03]  /*0180*/  IABS R10, R5 ;  /* 0x00000005000a7213 */ /* 0x000fc60000000000 */
[----:B------:R-:W-:-:S06]  /*0190*/  IMAD.HI.U32 R7, R7, R11, R6 ;  /* 0x0000000b07077227 */ /* 0x000fcc00078e0006 */
[----:B------:R-:W-:-:S05]  /*01a0*/  IMAD.HI.U32 R7, R7, R10, RZ ;  /* 0x0000000a07077227 */ /* 0x000fca00078e00ff */
[----:B------:R-:W-:-:S05]  /*01b0*/  IADD3 R0, PT, PT, -R7, RZ, RZ ;  /* 0x000000ff07007210 */ /* 0x000fca0007ffe1ff */
[----:B------:R-:W-:-:S05]  /*01c0*/  IMAD R0, R9, R0, R10 ;  /* 0x0000000009007224 */ /* 0x000fca00078e020a */
[----:B------:R-:W-:-:S13]  /*01d0*/  ISETP.GT.U32.AND P2, PT, R9, R0, PT ;  /* 0x000000000900720c */ /* 0x000fda0003f44070 */
[----:B------:R-:W-:Y:S02]  /*01e0*/  @!P2 IMAD.IADD R0, R0, 0x1, -R9 ;  /* 0x000000010000a824 */ /* 0x000fe400078e0a09 */
[----:B------:R-:W-:Y:S01]  /*01f0*/  @!P2 VIADD R7, R7, 0x1 ;  /* 0x000000010707a836 */ /* 0x000fe20000000000 */
[----:B------:R-:W-:Y:S02]  /*0200*/  ISETP.NE.AND P2, PT, R8, RZ, PT ;  /* 0x000000ff0800720c */ /* 0x000fe40003f45270 */
[----:B------:R-:W-:Y:S02]  /*0210*/  ISETP.GE.U32.AND P0, PT, R0, R9, PT ;  /* 0x000000090000720c */ /* 0x000fe40003f06070 */
[----:B------:R-:W-:-:S04]  /*0220*/  LOP3.LUT R0, R5, R8, RZ, 0x3c, !PT ;  /* 0x0000000805007212 */ /* 0x000fc800078e3cff */
[----:B------:R-:W-:Y:S01]  /*0230*/  ISETP.GE.AND P1, PT, R0, RZ, PT ;  /* 0x000000ff0000720c */ /* 0x000fe20003f26270 */
[----:B------:R-:W-:-:S06]  /*0240*/  HFMA2 R0, -RZ, RZ, 0, 0 ;  /* 0x00000000ff007431 */ /* 0x000fcc00000001ff */
[----:B------:R-:W-:Y:S01]  /*0250*/  @P0 VIADD R7, R7, 0x1 ;  /* 0x0000000107070836 */ /* 0x000fe20000000000 */
[----:B------:R-:W-:-:S05]  /*0260*/  ISETP.GE.U32.AND P0, PT, R4, 0x8, PT ;  /* 0x000000080400780c */ /* 0x000fca0003f06070 */
[----:B------:R-:W-:Y:S02]  /*0270*/  @!P1 IADD3 R7, PT, PT, -R7, RZ, RZ ;  /* 0x000000ff07079210 */ /* 0x000fe40007ffe1ff */
[----:B------:R-:W-:Y:S02]  /*0280*/  @!P2 LOP3.LUT R7, RZ, R8, RZ, 0x33, !PT ;  /* 0x00000008ff07a212 */ /* 0x000fe400078e33ff */
[----:B------:R-:W-:-:S03]  /*0290*/  ISETP.NE.AND P1, PT, R17, RZ, PT ;  /* 0x000000ff1100720c */ /* 0x000fc60003f25270 */
[----:B------:R-:W-:Y:S02]  /*02a0*/  IMAD.MOV R11, RZ, RZ, -R7 ;  /* 0x000000ffff0b7224 */ /* 0x000fe400078e0a07 */
[-C--:B------:R-:W-:Y:S02]  /*02b0*/  IMAD R9, R7, R4.reuse, RZ ;  /* 0x0000000407097224 */ /* 0x080fe400078e02ff */
[----:B------:R-:W-:Y:S02]  /*02c0*/  IMAD R11, R8, R11, R5 ;  /* 0x0000000b080b7224 */ /* 0x000fe400078e0205 */
[----:B------:R-:W-:Y:S02]  /*02d0*/  IMAD.MOV.U32 R5, RZ, RZ, RZ ;  /* 0x000000ffff057224 */ /* 0x000fe400078e00ff */
[----:B------:R-:W-:Y:S01]  /*02e0*/  IMAD R7, R11, R4, RZ ;  /* 0x000000040b077224 */ /* 0x000fe200078e02ff */
[----:B------:R-:W-:Y:S06]  /*02f0*/  @!P0 BRA `(.L_x_8) ;  /* 0x0000000000f88947 */ /* 0x000fec0003800000 */
[----:B------:R-:W1:Y:S01]  /*0300*/  LDCU.64 UR6, c[0x0][0x388] ;  /* 0x00007100ff0677ac */ /* 0x000e620008000a00 */
[----:B------:R-:W-:Y:S01]  /*0310*/  LOP3.LUT R0, R4, 0x7ffffff8, RZ, 0xc0, !PT ;  /* 0x7ffffff804007812 */ /* 0x000fe200078ec0ff */
[----:B------:R-:W-:Y:S01]  /*0320*/  IMAD.MOV.U32 R5, RZ, RZ, RZ ;  /* 0x000000ffff057224 */ /* 0x000fe200078e00ff */
[----:B------:R-:W-:Y:S01]  /*0330*/  MOV R8, R9 ;  /* 0x0000000900087202 */ /* 0x000fe20000000f00 */
[----:B------:R-:W2:Y:S01]  /*0340*/  LDCU.64 UR4, c[0x0][0x390] ;  /* 0x00007200ff0477ac */ /* 0x000ea20008000a00 */
[----:B------:R-:W-:Y:S02]  /*0350*/  IMAD.MOV.U32 R14, RZ, RZ, R7 ;  /* 0x000000ffff0e7224 */ /* 0x000fe400078e0007 */
[----:B------:R-:W-:Y:S01]  /*0360*/  IMAD.MOV R6, RZ, RZ, -R0 ;  /* 0x000000ffff067224 */ /* 0x000fe200078e0a00 */
[----:B-1----:R-:W-:Y:S02]  /*0370*/  UIADD3 UR6, UP0, UPT, UR6, 0x10, URZ ;  /* 0x0000001006067890 */ /* 0x002fe4000ff1e0ff */
[----:B--2---:R-:W-:-:S02]  /*0380*/  UIADD3 UR4, UP1, UPT, UR4, 0x10, URZ ;  /* 0x0000001004047890 */ /* 0x004fc4000ff3e0ff */
[----:B------:R-:W-:Y:S02]  /*0390*/  UIADD3.X UR7, UPT, UPT, URZ, UR7, URZ, UP0, !UPT ;  /* 0x00000007ff077290 */ /* 0x000fe400087fe4ff */
[----:B------:R-:W-:-:S12]  /*03a0*/  UIADD3.X UR5, UPT, UPT, URZ, UR5, URZ, UP1, !UPT ;  /* 0x00000005ff057290 */ /* 0x000fd80008ffe4ff */
.L_x_9:
[----:B------:R-:W-:Y:S01]  /*03b0*/  MOV R11, UR7 ;  /* 0x00000007000b7c02 */ /* 0x000fe20008000f00 */
[----:B------:R-:W-:Y:S02]  /*03c0*/  IMAD.U32 R10, RZ, RZ, UR6 ;  /* 0x00000006ff0a7e24 */ /* 0x000fe4000f8e00ff */
[----:B------:R-:W-:Y:S02]  /*03d0*/  IMAD.U32 R12, RZ, RZ, UR4 ;  /* 0x00000004ff0c7e24 */ /* 0x000fe4000f8e00ff */
[----:B------:R-:W-:Y:S02]  /*03e0*/  IMAD.U32 R13, RZ, RZ, UR5 ;  /* 0x00000005ff0d7e24 */ /* 0x000fe4000f8e00ff */
[----:B------:R-:W-:-:S04]  /*03f0*/  IMAD.WIDE R10, R8, 0x4, R10 ;  /* 0x00000004080a7825 */ /* 0x000fc800078e020a */
[----:B------:R-:W-:Y:S01]  /*0400*/  IMAD.WIDE R12, R14, 0x4, R12 ;  /* 0x000000040e0c7825 */ /* 0x000fe200078e020c */
[----:B--2---:R-:W2:Y:S04]  /*0410*/  LDG.E R15, desc[UR8][R10.64+-0x10] ;  /* 0xfffff0080a0f7981 */ /* 0x004ea8000c1e1900 */
[----:B------:R-:W2:Y:S02]  /*0420*/  LDG.E R16, desc[UR8][R12.64+-0x10] ;  /* 0xfffff0080c107981 */ /* 0x000ea4000c1e1900 */
[----:B--2---:R-:W-:-:S04]  /*0430*/  LOP3.LUT R16, R16, R15, RZ, 0x3c, !PT ;  /* 0x0000000f10107212 */ /* 0x004fc800078e3cff */
[----:B------:R-:W-:-:S05]  /*0440*/  IADD3 R5, PT, PT, R16, R5, RZ ;  /* 0x0000000510057210 */ /* 0x000fca0007ffe0ff */
[----:B------:R1:W-:Y:S04]  /*0450*/  STG.E desc[UR8][R2.64], R5 ;  /* 0x0000000502007986 */ /* 0x0003e8000c101908 */
[----:B------:R-:W2:Y:S04]  /*0460*/  LDG.E R15, desc[UR8][R10.64+-0xc] ;  /* 0xfffff4080a0f7981 */ /* 0x000ea8000c1e1900 */
[----:B------:R-:W2:Y:S02]  /*0470*/  LDG.E R16, desc[UR8][R12.64+-0xc] ;  /* 0xfffff4080c107981 */ /* 0x000ea4000c1e1900 */
[----:B--2---:R-:W-:-:S05]  /*0480*/  LOP3.LUT R16, R16, R15, RZ, 0x3c, !PT ;  /* 0x0000000f10107212 */ /* 0x004fca00078e3cff */
[----:B------:R-:W-:-:S05]  /*0490*/  IMAD.IADD R15, R5, 0x1, R16 ;  /* 0x00000001050f7824 */ /* 0x000fca00078e0210 */
[----:B------:R2:W-:Y:S04]  /*04a0*/  STG.E desc[UR8][R2.64], R15 ;  /* 0x0000000f02007986 */ /* 0x0005e8000c101908 */
[----:B------:R-:W3:Y:S04]  /*04b0*/  LDG.E R16, desc[UR8][R10.64+-0x8] ;  /* 0xfffff8080a107981 */ /* 0x000ee8000c1e1900 */
[----:B------:R-:W3:Y:S02]  /*04c0*/  LDG.E R19, desc[UR8][R12.64+-0x8] ;  /* 0xfffff8080c137981 */ /* 0x000ee4000c1e1900 */
[----:B---3--:R-:W-:-:S05]  /*04d0*/  LOP3.LUT R16, R19, R16, RZ, 0x3c, !PT ;  /* 0x0000001013107212 */ /* 0x008fca00078e3cff */
[----:B------:R-:W-:-:S05]  /*04e0*/  IMAD.IADD R19, R15, 0x1, R16 ;  /* 0x000000010f137824 */ /* 0x000fca00078e0210 */
[----:B------:R3:W-:Y:S04]  /*04f0*/  STG.E desc[UR8][R2.64], R19 ;  /* 0x0000001302007986 */ /* 0x0007e8000c101908 */
[----:B-1----:R-:W4:Y:S04]  /*0500*/  LDG.E R5, desc[UR8][R10.64+-0x4] ;  /* 0xfffffc080a057981 */ /* 0x002f28000c1e1900 */
[----:B------:R-:W4:Y:S02]  /*0510*/  LDG.E R16, desc[UR8][R12.64+-0x4] ;  /* 0xfffffc080c107981 */ /* 0x000f24000c1e1900 */
[----:B----4-:R-:W-:-:S04]  /*0520*/  LOP3.LUT R16, R16, R5, RZ, 0x3c, !PT ;  /* 0x0000000510107212 */ /* 0x010fc800078e3cff */
[----:B------:R-:W-:-:S05]  /*0530*/  IADD3 R5, PT, PT, R19, R16, RZ ;  /* 0x0000001013057210 */ /* 0x000fca0007ffe0ff */
[----:B------:R1:W-:Y:S04]  /*0540*/  STG.E desc[UR8][R2.64], R5 ;  /* 0x0000000502007986 */ /* 0x0003e8000c101908 */
[----:B--2---:R-:W2:Y:S04]  /*0550*/  LDG.E R15, desc[UR8][R10.64] ;  /* 0x000000080a0f7981 */ /* 0x004ea8000c1e1900 */
[----:B------:R-:W2:Y:S02]  /*0560*/  LDG.E R16, desc[UR8][R12.64] ;  /* 0x000000080c107981 */ /* 0x000ea4000c1e1900 */
[----:B--2---:R-:W-:-:S05]  /*0570*/  LOP3.LUT R16, R16, R15, RZ, 0x3c, !PT ;  /* 0x0000000f10107212 */ /* 0x004fca00078e3cff */
[----:B------:R-:W-:-:S05]  /*0580*/  IMAD.IADD R15, R5, 0x1, R16 ;  /* 0x00000001050f7824 */ /* 0x000fca00078e0210 */
[----:B------:R2:W-:Y:S04]  /*0590*/  STG.E desc[UR8][R2.64], R15 ;  /* 0x0000000f02007986 */ /* 0x0005e8000c101908 */
[----:B------:R-:W4:Y:S04]  /*05a0*/  LDG.E R16, desc[UR8][R10.64+0x4] ;  /* 0x000004080a107981 */ /* 0x000f28000c1e1900 */
[----:B---3--:R-:W4:Y:S02]  /*05b0*/  LDG.E R19, desc[UR8][R12.64+0x4] ;  /* 0x000004080c137981 */ /* 0x008f24000c1e1900 */
[----:B----4-:R-:W-:-:S05]  /*05c0*/  LOP3.LUT R16, R19, R16, RZ, 0x3c, !PT ;  /* 0x0000001013107212 */ /* 0x010fca00078e3cff */
[----:B------:R-:W-:-:S05]  /*05d0*/  IMAD.IADD R19, R15, 0x1, R16 ;  /* 0x000000010f137824 */ /* 0x000fca00078e0210 */
[----:B------:R2:W-:Y:S04]  /*05e0*/  STG.E desc[UR8][R2.64], R19 ;  /* 0x0000001302007986 */ /* 0x0005e8000c101908 */
[----:B-1----:R-:W3:Y:S04]  /*05f0*/  LDG.E R5, desc[UR8][R10.64+0x8] ;  /* 0x000008080a057981 */ /* 0x002ee8000c1e1900 */
[----:B------:R-:W3:Y:S02]  /*0600*/  LDG.E R16, desc[UR8][R12.64+0x8] ;  /* 0x000008080c107981 */ /* 0x000ee4000c1e1900 */
[----:B---3--:R-:W-:-:S04]  /*0610*/  LOP3.LUT R16, R16, R5, RZ, 0x3c, !PT ;  /* 0x0000000510107212 */ /* 0x008fc800078e3cff */
[----:B------:R-:W-:-:S05]  /*0620*/  IADD3 R21, PT, PT, R19, R16, RZ ;  /* 0x0000001013157210 */ /* 0x000fca0007ffe0ff */
[----:B------:R2:W-:Y:S04]  /*0630*/  STG.E desc[UR8][R2.64], R21 ;  /* 0x0000001502007986 */ /* 0x0005e8000c101908 */
[----:B------:R-:W3:Y:S04]  /*0640*/  LDG.E R5, desc[UR8][R10.64+0xc] ;  /* 0x00000c080a057981 */ /* 0x000ee8000c1e1900 */
[----:B------:R-:W3:Y:S01]  /*0650*/  LDG.E R16, desc[UR8][R12.64+0xc] ;  /* 0x00000c080c107981 */ /* 0x000ee2000c1e1900 */
[----:B------:R-:W-:Y:S01]  /*0660*/  VIADD R6, R6, 0x8 ;  /* 0x0000000806067836 */ /* 0x000fe20000000000 */
[----:B------:R-:W-:Y:S01]  /*0670*/  IADD3 R8, PT, PT, R8, 0x8, RZ ;  /* 0x0000000808087810 */ /* 0x000fe20007ffe0ff */
[----:B------:R-:W-:-:S03]  /*0680*/  VIADD R14, R14, 0x8 ;  /* 0x000000080e0e7836 */ /* 0x000fc60000000000 */
[----:B------:R-:W-:Y:S02]  /*0690*/  ISETP.NE.AND P0, PT, R6, RZ, PT ;  /* 0x000000ff0600720c */ /* 0x000fe40003f05270 */
[----:B---3--:R-:W-:-:S05]  /*06a0*/  LOP3.LUT R16, R16, R5, RZ, 0x3c, !PT ;  /* 0x0000000510107212 */ /* 0x008fca00078e3cff */
[----:B------:R-:W-:-:S05]  /*06b0*/  IMAD.IADD R5, R21, 0x1, R16 ;  /* 0x0000000115057824 */ /* 0x000fca00078e0210 */
[----:B------:R2:W-:Y:S01]  /*06c0*/  STG.E desc[UR8][R2.64], R5 ;  /* 0x0000000502007986 */ /* 0x0005e2000c101908 */
[----:B------:R-:W-:Y:S05]  /*06d0*/  @P0 BRA `(.L_x_9) ;  /* 0xfffffffc00340947 */ /* 0x000fea000383ffff */
.L_x_8:
[----:B------:R-:W-:Y:S05]  /*06e0*/  @!P1 EXIT ;  /* 0x000000000000994d */ /* 0x000fea0003800000 */
[----:B------:R-:W-:Y:S02]  /*06f0*/  ISETP.GE.U32.AND P0, PT, R17, 0x4, PT ;  /* 0x000000041100780c */ /* 0x000fe40003f06070 */
[----:B------:R-:W-:-:S04]  /*0700*/  LOP3.LUT R8, R4, 0x3, RZ, 0xc0, !PT ;  /* 0x0000000304087812 */ /* 0x000fc800078ec0ff */
[----:B------:R-:W-:-:S07]  /*0710*/  ISETP.NE.AND P1, PT, R8, RZ, PT ;  /* 0x000000ff0800720c */ /* 0x000fce0003f25270 */
[----:B------:R-:W-:Y:S06]  /*0720*/  @!P0 BRA `(.L_x_10) ;  /* 0x00000000006c8947 */ /* 0x000fec0003800000 */
[----:B------:R-:W1:Y:S01]  /*0730*/  LDC.64 R10, c[0x0][0x388] ;  /* 0x0000e200ff0a7b82 */ /* 0x000e620000000a00 */
[----:B------:R-:W-:Y:S01]  /*0740*/  IADD3 R17, PT, PT, R7, R0, RZ ;  /* 0x0000000007117210 */ /* 0x000fe20007ffe0ff */
[----:B--2---:R-:W-:-:S06]  /*0750*/  IMAD.IADD R15, R9, 0x1, R0 ;  /* 0x00000001090f7824 */ /* 0x004fcc00078e0200 */
[----:B------:R-:W2:Y:S01]  /*0760*/  LDC.64 R12, c[0x0][0x390] ;  /* 0x0000e400ff0c7b82 */ /* 0x000ea20000000a00 */
[----:B-1----:R-:W-:-:S05]  /*0770*/  IMAD.WIDE R10, R15, 0x4, R10 ;  /* 0x000000040f0a7825 */ /* 0x002fca00078e020a */
[----:B------:R-:W3:Y:S01]  /*0780*/  LDG.E R6, desc[UR8][R10.64] ;  /* 0x000000080a067981 */ /* 0x000ee2000c1e1900 */
[----:B--2---:R-:W-:-:S05]  /*0790*/  IMAD.WIDE R12, R17, 0x4, R12 ;  /* 0x00000004110c7825 */ /* 0x004fca00078e020c */
[----:B------:R-:W3:Y:S02]  /*07a0*/  LDG.E R15, desc[UR8][R12.64] ;  /* 0x000000080c0f7981 */ /* 0x000ee4000c1e1900 */
[----:B---3--:R-:W-:-:S05]  /*07b0*/  LOP3.LUT R6, R15, R6, RZ, 0x3c, !PT ;  /* 0x000000060f067212 */ /* 0x008fca00078e3cff */
[----:B------:R-:W-:-:S05]  /*07c0*/  IMAD.IADD R5, R5, 0x1, R6 ;  /* 0x0000000105057824 */ /* 0x000fca00078e0206 */
[----:B------:R1:W-:Y:S04]  /*07d0*/  STG.E desc[UR8][R2.64], R5 ;  /* 0x0000000502007986 */ /* 0x0003e8000c101908 */
[----:B------:R-:W2:Y:S04]  /*07e0*/  LDG.E R6, desc[UR8][R10.64+0x4] ;  /* 0x000004080a067981 */ /* 0x000ea8000c1e1900 */
[----:B------:R-:W2:Y:S02]  /*07f0*/  LDG.E R15, desc[UR8][R12.64+0x4] ;  /* 0x000004080c0f7981 */ /* 0x000ea4000c1e1900 */
[----:B--2---:R-:W-:-:S05]  /*0800*/  LOP3.LUT R6, R15, R6, RZ, 0x3c, !PT ;  /* 0x000000060f067212 */ /* 0x004fca00078e3cff */
[----:B------:R-:W-:-:S05]  /*0810*/  IMAD.IADD R15, R5, 0x1, R6 ;  /* 0x00000001050f7824 */ /* 0x000fca00078e0206 */
[----:B------:R3:W-:Y:S04]  /*0820*/  STG.E desc[UR8][R2.64], R15 ;  /* 0x0000000f02007986 */ /* 0x0007e8000c101908 */
[----:B------:R-:W2:Y:S04]  /*0830*/  LDG.E R6, desc[UR8][R10.64+0x8] ;  /* 0x000008080a067981 */ /* 0x000ea8000c1e1900 */
[----:B------:R-:W2:Y:S02]  /*0840*/  LDG.E R17, desc[UR8][R12.64+0x8] ;  /* 0x000008080c117981 */ /* 0x000ea4000c1e1900 */
[----:B--2---:R-:W-:-:S04]  /*0850*/  LOP3.LUT R6, R17, R6, RZ, 0x3c, !PT ;  /* 0x0000000611067212 */ /* 0x004fc800078e3cff */
[----:B------:R-:W-:-:S05]  /*0860*/  IADD3 R17, PT, PT, R15, R6, RZ ;  /* 0x000000060f117210 */ /* 0x000fca0007ffe0ff */
[----:B------:R3:W-:Y:S04]  /*0870*/  STG.E desc[UR8][R2.64], R17 ;  /* 0x0000001102007986 */ /* 0x0007e8000c101908 */
[----:B-1----:R-:W2:Y:S04]  /*0880*/  LDG.E R5, desc[UR8][R10.64+0xc] ;  /* 0x00000c080a057981 */ /* 0x002ea8000c1e1900 */
[----:B------:R-:W2:Y:S01]  /*0890*/  LDG.E R6, desc[UR8][R12.64+0xc] ;  /* 0x00000c080c067981 */ /* 0x000ea2000c1e1900 */
[----:B------:R-:W-:Y:S01]  /*08a0*/  VIADD R0, R0, 0x4 ;  /* 0x0000000400007836 */ /* 0x000fe20000000000 */
[----:B--2---:R-:W-:-:S05]  /*08b0*/  LOP3.LUT R6, R6, R5, RZ, 0x3c, !PT ;  /* 0x0000000506067212 */ /* 0x004fca00078e3cff */
[----:B------:R-:W-:-:S05]  /*08c0*/  IMAD.IADD R5, R17, 0x1, R6 ;  /* 0x0000000111057824 */ /* 0x000fca00078e0206 */
[----:B------:R3:W-:Y:S02]  /*08d0*/  STG.E desc[UR8][R2.64], R5 ;  /* 0x0000000502007986 */ /* 0x0007e4000c101908 */
.L_x_10:
[----:B------:R-:W-:Y:S05]  /*08e0*/  @!P1 EXIT ;  /* 0x000000000000994d */ /* 0x000fea0003800000 */
[----:B------:R-:W-:Y:S02]  /*08f0*/  ISETP.NE.AND P0, PT, R8, 0x1, PT ;  /* 0x000000010800780c */ /* 0x000fe40003f05270 */
[----:B------:R-:W-:-:S04]  /*0900*/  LOP3.LUT R4, R4, 0x1, RZ, 0xc0, !PT ;  /* 0x0000000104047812 */ /* 0x000fc800078ec0ff */
[----:B------:R-:W-:-:S07]  /*0910*/  ISETP.NE.U32.AND P1, PT, R4, 0x1, PT ;  /* 0x000000010400780c */ /* 0x000fce0003f25070 */
[----:B------:R-:W-:Y:S06]  /*0920*/  @!P0 BRA `(.L_x_11) ;  /* 0x0000000000448947 */ /* 0x000fec0003800000 */
[----:B------:R-:W1:Y:S01]  /*0930*/  LDC.64 R10, c[0x0][0x388] ;  /* 0x0000e200ff0a7b82 */ /* 0x000e620000000a00 */
[----:B--23--:R-:W-:Y:S01]  /*0940*/  IADD3 R15, PT, PT, R9, R0, RZ ;  /* 0x00000000090f7210 */ /* 0x00cfe20007ffe0ff */
[----:B------:R-:W-:-:S06]  /*0950*/  IMAD.IADD R17, R7, 0x1, R0 ;  /* 0x0000000107117824 */ /* 0x000fcc00078e0200 */
        /* <DEDUP_REMOVED lines=9> */
[----:B------:R-:W2:Y:S01]  /*09f0*/  LDG.E R5, desc[UR8][R12.64+0x4] ;  /* 0x000004080c057981 */ /* 0x000ea2000c1e1900 */
[----:B------:R-:W-:Y:S01]  /*0a00*/  VIADD R0, R0, 0x2 ;  /* 0x0000000200007836 */ /* 0x000fe20000000000 */
[----:B--2---:R-:W-:-:S04]  /*0a10*/  LOP3.LUT R4, R5, R4, RZ, 0x3c, !PT ;  /* 0x0000000405047212 */ /* 0x004fc800078e3cff */
[----:B------:R-:W-:-:S05]  /*0a20*/  IADD3 R5, PT, PT, R15, R4, RZ ;  /* 0x000000040f057210 */ /* 0x000fca0007ffe0ff */
[----:B------:R1:W-:Y:S02]  /*0a30*/  STG.E desc[UR8][R2.64], R5 ;  /* 0x0000000502007986 */ /* 0x0003e4000c101908 */
.L_x_11:
[----:B------:R-:W-:Y:S05]  /*0a40*/  @P1 EXIT ;  /* 0x000000000000194d */ /* 0x000fea0003800000 */
[----:B------:R-:W4:Y:S01]  /*0a50*/  LDC.64 R10, c[0x0][0x388] ;  /* 0x0000e200ff0a7b82 */ /* 0x000f220000000a00 */
[----:B------:R-:W-:Y:S01]  /*0a60*/  IMAD.IADD R9, R9, 0x1, R0 ;  /* 0x0000000109097824 */ /* 0x000fe200078e0200 */
[----:B-123--:R-:W-:-:S06]  /*0a70*/  IADD3 R15, PT, PT, R7, R0, RZ ;  /* 0x00000000070f7210 */ /* 0x00efcc0007ffe0ff */
[----:B------:R-:W1:Y:S01]  /*0a80*/  LDC.64 R12, c[0x0][0x390] ;  /* 0x0000e400ff0c7b82 */ /* 0x000e620000000a00 */
[----:B----4-:R-:W-:-:S06]  /*0a90*/  IMAD.WIDE R6, R9, 0x4, R10 ;  /* 0x0000000409067825 */ /* 0x010fcc00078e020a */
[----:B------:R-:W2:Y:S01]  /*0aa0*/  LDG.E R6, desc[UR8][R6.64] ;  /* 0x0000000806067981 */ /* 0x000ea2000c1e1900 */
[----:B-1----:R-:W-:-:S06]  /*0ab0*/  IMAD.WIDE R8, R15, 0x4, R12 ;  /* 0x000000040f087825 */ /* 0x002fcc00078e020c */
[----:B------:R-:W2:Y:S02]  /*0ac0*/  LDG.E R9, desc[UR8][R8.64] ;  /* 0x0000000808097981 */ /* 0x000ea4000c1e1900 */
[----:B--2---:R-:W-:-:S05]  /*0ad0*/  LOP3.LUT R0, R9, R6, RZ, 0x3c, !PT ;  /* 0x0000000609007212 */ /* 0x004fca00078e3cff */
[----:B------:R-:W-:-:S05]  /*0ae0*/  IMAD.IADD R5, R0, 0x1, R5 ;  /* 0x0000000100057824 */ /* 0x000fca00078e0205 */
[----:B------:R-:W-:Y:S01]  /*0af0*/  STG.E desc[UR8][R2.64], R5 ;  /* 0x0000000502007986 */ /* 0x000fe2000c101908 */
[----:B------:R-:W-:Y:S05]  /*0b00*/  EXIT ;  /* 0x000000000000794d */ /* 0x000fea0003800000 */
.L_x_12:
        /* <DEDUP_REMOVED lines=15> */
.L_x_28:


//--------------------- .text._Z13ClassHVKerneliiiPiS_S_ --------------------------
	.section	.text._Z13ClassHVKerneliiiPiS_S_,"ax",@progbits
	.align	128
        .global         _Z13ClassHVKerneliiiPiS_S_
        .type           _Z13ClassHVKerneliiiPiS_S_,@function
        .size           _Z13ClassHVKerneliiiPiS_S_,(.L_x_29 - _Z13ClassHVKerneliiiPiS_S_)
        .other          _Z13ClassHVKerneliiiPiS_S_,@"STO_CUDA_ENTRY STV_DEFAULT"
_Z13ClassHVKerneliiiPiS_S_:
.text._Z13ClassHVKerneliiiPiS_S_:
[----:B------:R-:W-:Y:S01]  /*0000*/  LDC R1, c[0x0][0x37c] ;  /* 0x0000df00ff017b82 */ /* 0x000fe20000000800 */
[----:B------:R-:W0:Y:S07]  /*0010*/  S2R R0, SR_TID.X ;  /* 0x0000000000007919 */ /* 0x000e2e0000002100 */
[----:B------:R-:W0:Y:S01]  /*0020*/  S2UR UR4, SR_CTAID.X ;  /* 0x00000000000479c3 */ /* 0x000e220000002500 */
[----:B------:R-:W1:Y:S07]  /*0030*/  LDCU UR5, c[0x0][0x380] ;  /* 0x00007000ff0577ac */ /* 0x000e6e0008000800 */
[----:B------:R-:W0:Y:S02]  /*0040*/  LDC R3, c[0x0][0x360] ;  /* 0x0000d800ff037b82 */ /* 0x000e240000000800 */
[----:B0-----:R-:W-:-:S05]  /*0050*/  IMAD R0, R3, UR4, R0 ;  /* 0x0000000403007c24 */ /* 0x001fca000f8e0200 */
[----:B-1----:R-:W-:-:S13]  /*0060*/  ISETP.GE.AND P0, PT, R0, UR5, PT ;  /* 0x0000000500007c0c */ /* 0x002fda000bf06270 */
[----:B------:R-:W-:Y:S05]  /*0070*/  @P0 EXIT ;  /* 0x000000000000094d */ /* 0x000fea0003800000 */
[----:B------:R-:W0:Y:S01]  /*0080*/  LDC R7, c[0x0][0x384] ;  /* 0x0000e100ff077b82 */ /* 0x000e220000000800 */
[----:B------:R-:W-:Y:S01]  /*0090*/  IABS R6, R0 ;  /* 0x0000000000067213 */ /* 0x000fe20000000000 */
[----:B------:R-:W1:Y:S01]  /*00a0*/  LDCU.64 UR4, c[0x0][0x358] ;  /* 0x00006b00ff0477ac */ /* 0x000e620008000a00 */
[----:B0-----:R-:W-:-:S04]  /*00b0*/  IABS R8, R7 ;  /* 0x0000000700087213 */ /* 0x001fc80000000000 */
[----:B------:R-:W0:Y:S08]  /*00c0*/  I2F.RP R4, R8 ;  /* 0x0000000800047306 */ /* 0x000e300000209400 */
[----:B0-----:R-:W0:Y:S02]  /*00d0*/  MUFU.RCP R4, R4 ;  /* 0x0000000400047308 */ /* 0x001e240000001000 */
[----:B0-----:R-:W-:-:S06]  /*00e0*/  VIADD R2, R4, 0xffffffe ;  /* 0x0ffffffe04027836 */ /* 0x001fcc0000000000 */
[----:B------:R0:W2:Y:S02]  /*00f0*/  F2I.FTZ.U32.TRUNC.NTZ R3, R2 ;  /* 0x0000000200037305 */ /* 0x0000a4000021f000 */
[----:B0-----:R-:W-:Y:S02]  /*0100*/  IMAD.MOV.U32 R2, RZ, RZ, RZ ;  /* 0x000000ffff027224 */ /* 0x001fe400078e00ff */
[----:B--2---:R-:W-:-:S04]  /*0110*/  IMAD.MOV R5, RZ, RZ, -R3 ;  /* 0x000000ffff057224 */ /* 0x004fc800078e0a03 */
[----:B------:R-:W-:-:S04]  /*0120*/  IMAD R5, R5, R8, RZ ;  /* 0x0000000805057224 */ /* 0x000fc800078e02ff */
[----:B------:R-:W-:Y:S01]  /*0130*/  IMAD.HI.U32 R3, R3, R5, R2 ;  /* 0x0000000503037227 */ /* 0x000fe200078e0002 */
[----:B------:R-:W-:Y:S02]  /*0140*/  MOV R5, R6 ;  /* 0x0000000600057202 */ /* 0x000fe40000000f00 */
[----:B------:R-:W-:-:S03]  /*0150*/  LOP3.LUT R2, R0, R7, RZ, 0x3c, !PT ;  /* 0x0000000700027212 */ /* 0x000fc600078e3cff */
[----:B------:R-:W-:Y:S01]  /*0160*/  IMAD.HI.U32 R6, R3, R5, RZ ;  /* 0x0000000503067227 */ /* 0x000fe200078e00ff */
[----:B------:R-:W-:-:S03]  /*0170*/  ISETP.GE.AND P1, PT, R2, RZ, PT ;  /* 0x000000ff0200720c */ /* 0x000fc60003f26270 */
[----:B------:R-:W-:-:S04]  /*0180*/  IMAD.MOV R3, RZ, RZ, -R6 ;  /* 0x000000ffff037224 */ /* 0x000fc800078e0a06 */
[C---:B------:R-:W-:Y:S02]  /*0190*/  IMAD R3, R8.reuse, R3, R5 ;  /* 0x0000000308037224 */ /* 0x040fe400078e0205 */
[----:B------:R-:W0:Y:S03]  /*01a0*/  LDC.64 R4, c[0x0][0x3a0] ;  /* 0x0000e800ff047b82 */ /* 0x000e260000000a00 */
[----:B------:R-:W-:-:S13]  /*01b0*/  ISETP.GT.U32.AND P2, PT, R8, R3, PT ;  /* 0x000000030800720c */ /* 0x000fda0003f44070 */
[----:B------:R-:W-:Y:S01]  /*01c0*/  @!P2 IMAD.IADD R3, R3, 0x1, -R8 ;  /* 0x000000010303a824 */ /* 0x000fe200078e0a08 */
[----:B------:R-:W-:Y:S02]  /*01d0*/  @!P2 IADD3 R6, PT, PT, R6, 0x1, RZ ;  /* 0x000000010606a810 */ /* 0x000fe40007ffe0ff */
[----:B------:R-:W-:Y:S02]  /*01e0*/  ISETP.NE.AND P2, PT, R7, RZ, PT ;  /* 0x000000ff0700720c */ /* 0x000fe40003f45270 */
[----:B------:R-:W-:Y:S02]  /*01f0*/  ISETP.GE.U32.AND P0, PT, R3, R8, PT ;  /* 0x000000080300720c */ /* 0x000fe40003f06070 */
[----:B------:R-:W2:Y:S11]  /*0200*/  LDC.64 R2, c[0x0][0x398] ;  /* 0x0000e600ff027b82 */ /* 0x000eb60000000a00 */
[----:B------:R-:W-:-:S05]  /*0210*/  @P0 VIADD R6, R6, 0x1 ;  /* 0x0000000106060836 */ /* 0x000fca0000000000 */
[----:B------:R-:W-:Y:S02]  /*0220*/  @!P1 IADD3 R6, PT, PT, -R6, RZ, RZ ;  /* 0x000000ff06069210 */ /* 0x000fe40007ffe1ff */
[----:B------:R-:W-:-:S05]  /*0230*/  @!P2 LOP3.LUT R6, RZ, R7, RZ, 0x33, !PT ;  /* 0x00000007ff06a212 */ /* 0x000fca00078e33ff */
[----:B0-----:R-:W-:Y:S02]  /*0240*/  IMAD.WIDE R4, R6, 0x4, R4 ;  /* 0x0000000406047825 */ /* 0x001fe400078e0204 */
[----:B------:R-:W0:Y:S02]  /*0250*/  LDC.64 R6, c[0x0][0x390] ;  /* 0x0000e400ff067b82 */ /* 0x000e240000000a00 */
[C---:B--2---:R-:W-:Y:S02]  /*0260*/  IMAD.WIDE R2, R0.reuse, 0x4, R2 ;  /* 0x0000000400027825 */ /* 0x044fe400078e0202 */
[----:B-1----:R-:W2:Y:S04]  /*0270*/  LDG.E R4, desc[UR4][R4.64] ;  /* 0x0000000404047981 */ /* 0x002ea8000c1e1900 */
[----:B------:R-:W3:Y:S01]  /*0280*/  LDG.E R2, desc[UR4][R2.64] ;  /* 0x0000000402027981 */ /* 0x000ee2000c1e1900 */
[----:B0-----:R-:W-:Y:S01]  /*0290*/  IMAD.WIDE R6, R0, 0x4, R6 ;  /* 0x0000000400067825 */ /* 0x001fe200078e0206 */
[----:B--2---:R-:W-:-:S04]  /*02a0*/  LEA.HI R8, R4, R4, RZ, 0x1 ;  /* 0x0000000404087211 */ /* 0x004fc800078f08ff */
[----:B------:R-:W-:-:S04]  /*02b0*/  SHF.R.S32.HI R9, RZ, 0x1, R8 ;  /* 0x00000001ff097819 */ /* 0x000fc80000011408 */
[----:B---3--:R-:W-:-:S04]  /*02c0*/  ISETP.GE.AND P0, PT, R2, R9, PT ;  /* 0x000000090200720c */ /* 0x008fc80003f06270 */
[----:B------:R-:W-:-:S05]  /*02d0*/  SEL R9, RZ, 0x1, !P0 ;  /* 0x00000001ff097807 */ /* 0x000fca0004000000 */
[----:B------:R-:W-:Y:S01]  /*02e0*/  STG.E desc[UR4][R6.64], R9 ;  /* 0x0000000906007986 */ /* 0x000fe2000c101904 */
[----:B------:R-:W-:Y:S05]  /*02f0*/  EXIT ;  /* 0x000000000000794d */ /* 0x000fea0003800000 */
.L_x_13:
        /* <DEDUP_REMOVED lines=16> */
.L_x_29:


//--------------------- .text._Z16ClassHVAddKerneliiPiS_S_S_ --------------------------
	.section	.text._Z16ClassHVAddKerneliiPiS_S_S_,"ax",@progbits
	.align	128
        .global         _Z16ClassHVAddKerneliiPiS_S_S_
        .type           _Z16ClassHVAddKerneliiPiS_S_S_,@function
        .size           _Z16ClassHVAddKerneliiPiS_S_S_,(.L_x_30 - _Z16ClassHVAddKerneliiPiS_S_S_)
        .other          _Z16ClassHVAddKerneliiPiS_S_S_,@"STO_CUDA_ENTRY STV_DEFAULT"
_Z16ClassHVAddKerneliiPiS_S_S_:
.text._Z16ClassHVAddKerneliiPiS_S_S_:
[----:B------:R-:W-:Y:S08]  /*0000*/  LDC R1, c[0x0][0x37c] ;  /* 0x0000df00ff017b82 */ /* 0x000ff00000000800 */
[----:B------:R-:W0:Y:S01]  /*0010*/  LDC R0, c[0x0][0x384] ;  /* 0x0000e100ff007b82 */ /* 0x000e220000000800 */
[----:B------:R-:W1:Y:S07]  /*0020*/  S2R R3, SR_TID.X ;  /* 0x0000000000037919 */ /* 0x000e6e0000002100 */
[----:B------:R-:W1:Y:S08]  /*0030*/  S2UR UR4, SR_CTAID.X ;  /* 0x00000000000479c3 */ /* 0x000e700000002500 */
[----:B------:R-:W1:Y:S01]  /*0040*/  LDC R8, c[0x0][0x360] ;  /* 0x0000d800ff087b82 */ /* 0x000e620000000800 */
[----:B0-----:R-:W-:-:S04]  /*0050*/  IABS R2, R0 ;  /* 0x0000000000027213 */ /* 0x001fc80000000000 */
[----:B------:R-:W0:Y:S01]  /*0060*/  I2F.RP R6, R2 ;  /* 0x0000000200067306 */ /* 0x000e220000209400 */
[----:B-1----:R-:W-:Y:S01]  /*0070*/  IMAD R3, R8, UR4, R3 ;  /* 0x0000000408037c24 */ /* 0x002fe2000f8e0203 */
[----:B------:R-:W1:Y:S06]  /*0080*/  LDCU UR4, c[0x0][0x380] ;  /* 0x00007000ff0477ac */ /* 0x000e6c0008000800 */
[----:B0-----:R-:W0:Y:S01]  /*0090*/  MUFU.RCP R6, R6 ;  /* 0x0000000600067308 */ /* 0x001e220000001000 */
[----:B------:R-:W-:Y:S02]  /*00a0*/  IABS R11, R3 ;  /* 0x00000003000b7213 */ /* 0x000fe40000000000 */
[C---:B-1----:R-:W-:Y:S01]  /*00b0*/  ISETP.GE.AND P2, PT, R3.reuse, UR4, PT ;  /* 0x0000000403007c0c */ /* 0x042fe2000bf46270 */
[----:B0-----:R-:W-:Y:S01]  /*00c0*/  VIADD R4, R6, 0xffffffe ;  /* 0x0ffffffe06047836 */ /* 0x001fe20000000000 */
[----:B------:R-:W-:-:S03]  /*00d0*/  LOP3.LUT R6, R3, R0, RZ, 0x3c, !PT ;  /* 0x0000000003067212 */ /* 0x000fc600078e3cff */
[----:B------:R0:W1:Y:S02]  /*00e0*/  F2I.FTZ.U32.TRUNC.NTZ R5, R4 ;  /* 0x0000000400057305 */ /* 0x000064000021f000 */
[----:B0-----:R-:W-:Y:S02]  /*00f0*/  HFMA2 R4, -RZ, RZ, 0, 0 ;  /* 0x00000000ff047431 */ /* 0x001fe400000001ff */
[----:B-1----:R-:W-:-:S04]  /*0100*/  IMAD.MOV R7, RZ, RZ, -R5 ;  /* 0x000000ffff077224 */ /* 0x002fc800078e0a05 */
[----:B------:R-:W-:-:S04]  /*0110*/  IMAD R7, R7, R2, RZ ;  /* 0x0000000207077224 */ /* 0x000fc800078e02ff */
[----:B------:R-:W-:-:S06]  /*0120*/  IMAD.HI.U32 R5, R5, R7, R4 ;  /* 0x0000000705057227 */ /* 0x000fcc00078e0004 */
[----:B------:R-:W-:-:S04]  /*0130*/  IMAD.HI.U32 R8, R5, R11, RZ ;  /* 0x0000000b05087227 */ /* 0x000fc800078e00ff */
[----:B------:R-:W-:-:S04]  /*0140*/  IMAD.MOV R5, RZ, RZ, -R8 ;  /* 0x000000ffff057224 */ /* 0x000fc800078e0a08 */
[C---:B------:R-:W-:Y:S02]  /*0150*/  IMAD R11, R2.reuse, R5, R11 ;  /* 0x00000005020b7224 */ /* 0x040fe400078e020b */
[----:B------:R-:W0:Y:S03]  /*0160*/  LDC.64 R4, c[0x0][0x388] ;  /* 0x0000e200ff047b82 */ /* 0x000e260000000a00 */
[----:B------:R-:W-:-:S13]  /*0170*/  ISETP.GT.U32.AND P0, PT, R2, R11, PT ;  /* 0x0000000b0200720c */ /* 0x000fda0003f04070 */
[----:B------:R-:W-:Y:S01]  /*0180*/  @!P0 IMAD.IADD R11, R11, 0x1, -R2 ;  /* 0x000000010b0b8824 */ /* 0x000fe200078e0a02 */
[----:B------:R-:W-:Y:S02]  /*0190*/  @!P0 IADD3 R8, PT, PT, R8, 0x1, RZ ;  /* 0x0000000108088810 */ /* 0x000fe40007ffe0ff */
[----:B------:R-:W-:Y:S02]  /*01a0*/  ISETP.GE.AND P0, PT, R6, RZ, PT ;  /* 0x000000ff0600720c */ /* 0x000fe40003f06270 */
[----:B------:R-:W-:-:S13]  /*01b0*/  ISETP.GE.U32.AND P1, PT, R11, R2, PT ;  /* 0x000000020b00720c */ /* 0x000fda0003f26070 */
[----:B------:R-:W-:Y:S01]  /*01c0*/  @P1 VIADD R8, R8, 0x1 ;  /* 0x0000000108081836 */ /* 0x000fe20000000000 */
[----:B------:R-:W-:Y:S06]  /*01d0*/  @P2 EXIT ;  /* 0x000000000000294d */ /* 0x000fec0003800000 */
[----:B------:R-:W1:Y:S01]  /*01e0*/  LDC.64 R6, c[0x0][0x390] ;  /* 0x0000e400ff067b82 */ /* 0x000e620000000a00 */
[----:B------:R-:W2:Y:S01]  /*01f0*/  LDCU.64 UR4, c[0x0][0x358] ;  /* 0x00006b00ff0477ac */ /* 0x000ea20008000a00 */
[----:B------:R-:W-:Y:S01]  /*0200*/  @!P0 IMAD.MOV R8, RZ, RZ, -R8 ;  /* 0x000000ffff088224 */ /* 0x000fe200078e0a08 */
[----:B------:R-:W-:Y:S02]  /*0210*/  ISETP.NE.AND P1, PT, R0, RZ, PT ;  /* 0x000000ff0000720c */ /* 0x000fe40003f25270 */
[----:B------:R-:W-:-:S04]  /*0220*/  LOP3.LUT R13, RZ, R0, RZ, 0x33, !PT ;  /* 0x00000000ff0d7212 */ /* 0x000fc800078e33ff */
[----:B------:R-:W-:-:S05]  /*0230*/  SEL R9, R13, R8, !P1 ;  /* 0x000000080d097207 */ /* 0x000fca0004800000 */
[----:B0-----:R-:W-:-:S04]  /*0240*/  IMAD.WIDE R4, R9, 0x4, R4 ;  /* 0x0000000409047825 */ /* 0x001fc800078e0204 */
[C---:B-1----:R-:W-:Y:S01]  /*0250*/  IMAD.WIDE R6, R3.reuse, 0x4, R6 ;  /* 0x0000000403067825 */ /* 0x042fe200078e0206 */
[----:B--2---:R-:W2:Y:S01]  /*0260*/  LDG.E R15, desc[UR4][R4.64] ;  /* 0x00000004040f7981 */ /* 0x004ea2000c1e1900 */
[----:B------:R-:W-:Y:S01]  /*0270*/  ISETP.GE.AND P2, PT, R3, RZ, PT ;  /* 0x000000ff0300720c */ /* 0x000fe20003f46270 */
[----:B------:R-:W0:Y:S03]  /*0280*/  LDC.64 R8, c[0x0][0x398] ;  /* 0x0000e600ff087b82 */ /* 0x000e260000000a00 */
[----:B------:R-:W3:Y:S01]  /*0290*/  LDG.E R7, desc[UR4][R6.64] ;  /* 0x0000000406077981 */ /* 0x000ee2000c1e1900 */
[----:B------:R-:W-:Y:S02]  /*02a0*/  ISETP.GT.U32.AND P0, PT, R2, R11, PT ;  /* 0x0000000b0200720c */ /* 0x000fe40003f04070 */
[----:B------:R-:W-:-:S04]  /*02b0*/  IADD3 R2, PT, PT, R11, -R2, RZ ;  /* 0x800000020b027210 */ /* 0x000fc80007ffe0ff */
[----:B------:R-:W-:-:S05]  /*02c0*/  SEL R2, R2, R11, !P0 ;  /* 0x0000000b02027207 */ /* 0x000fca0004000000 */
[----:B------:R-:W-:-:S05]  /*02d0*/  @!P2 IMAD.MOV R2, RZ, RZ, -R2 ;  /* 0x000000ffff02a224 */ /* 0x000fca00078e0a02 */
[----:B------:R-:W-:-:S04]  /*02e0*/  SEL R13, R13, R2, !P1 ;  /* 0x000000020d0d7207 */ /* 0x000fc80004800000 */
[----:B------:R-:W-:Y:S01]  /*02f0*/  ISETP.NE.AND P0, PT, R13, RZ, PT ;  /* 0x000000ff0d00720c */ /* 0x000fe20003f05270 */
[----:B--2---:R-:W-:-:S04]  /*0300*/  IMAD R3, R15, R0, R13 ;  /* 0x000000000f037224 */ /* 0x004fc800078e020d */
[----:B0-----:R-:W-:-:S05]  /*0310*/  IMAD.WIDE R2, R3, 0x4, R8 ;  /* 0x0000000403027825 */ /* 0x001fca00078e0208 */
[----:B---3--:R0:W-:Y:S03]  /*0320*/  REDG.E.ADD.STRONG.GPU desc[UR4][R2.64], R7 ;  /* 0x000000070200798e */ /* 0x0081e6000c12e104 */
[----:B------:R-:W-:Y:S05]  /*0330*/  @P0 EXIT ;  /* 0x000000000000094d */ /* 0x000fea0003800000 */
[----:B0-----:R-:W0:Y:S01]  /*0340*/  LDC.64 R2, c[0x0][0x3a0] ;  /* 0x0000e800ff027b82 */ /* 0x001e220000000a00 */
[----:B------:R-:W-:Y:S01]  /*0350*/  MOV R5, 0x1 ;  /* 0x0000000100057802 */ /* 0x000fe20000000f00 */
[----:B0-----:R-:W-:-:S05]  /*0360*/  IMAD.WIDE R2, R15, 0x4, R2 ;  /* 0x000000040f027825 */ /* 0x001fca00078e0202 */
[----:B------:R-:W-:Y:S01]  /*0370*/  REDG.E.ADD.STRONG.GPU desc[UR4][R2.64], R5 ;  /* 0x000000050200798e */ /* 0x000fe2000c12e104 */
[----:B------:R-:W-:Y:S05]  /*0380*/  EXIT ;  /* 0x000000000000794d */ /* 0x000fea0003800000 */
.L_x_14:
        /* <DEDUP_REMOVED lines=15> */
.L_x_30:


//--------------------- .text._Z14SampleHVKerneliiiiPiS_S_S_ --------------------------
	.section	.text._Z14SampleHVKerneliiiiPiS_S_S_,"ax",@progbits
	.align	128
        .global         _Z14SampleHVKerneliiiiPiS_S_S_
        .type           _Z14SampleHVKerneliiiiPiS_S_S_,@function
        .size           _Z14SampleHVKerneliiiiPiS_S_S_,(.L_x_31 - _Z14SampleHVKerneliiiiPiS_S_S_)
        .other          _Z14SampleHVKerneliiiiPiS_S_S_,@"STO_CUDA_ENTRY STV_DEFAULT"
_Z14SampleHVKerneliiiiPiS_S_S_:
.text._Z14SampleHVKerneliiiiPiS_S_S_:
[----:B------:R-:W-:Y:S08]  /*0000*/  LDC R1, c[0x0][0x37c] ;  /* 0x0000df00ff017b82 */ /* 0x000ff00000000800 */
[----:B------:R-:W0:Y:S01]  /*0010*/  LDC R0, c[0x0][0x384] ;  /* 0x0000e100ff007b82 */ /* 0x000e220000000800 */
[----:B------:R-:W1:Y:S01]  /*0020*/  S2R R5, SR_TID.X ;  /* 0x0000000000057919 */ /* 0x000e620000002100 */
[----:B------:R-:W2:Y:S06]  /*0030*/  LDCU UR5, c[0x0][0x380] ;  /* 0x00007000ff0577ac */ /* 0x000eac0008000800 */
[----:B------:R-:W1:Y:S08]  /*0040*/  S2UR UR4, SR_CTAID.X ;  /* 0x00000000000479c3 */ /* 0x000e700000002500 */
[----:B------:R-:W1:Y:S01]  /*0050*/  LDC R6, c[0x0][0x360] ;  /* 0x0000d800ff067b82 */ /* 0x000e620000000800 */
[----:B0-----:R-:W-:-:S04]  /*0060*/  IABS R9, R0 ;  /* 0x0000000000097213 */ /* 0x001fc80000000000 */
[----:B------:R-:W0:Y:S01]  /*0070*/  I2F.RP R4, R9 ;  /* 0x0000000900047306 */ /* 0x000e220000209400 */
[----:B-1----:R-:W-:-:S07]  /*0080*/  IMAD R5, R6, UR4, R5 ;  /* 0x0000000406057c24 */ /* 0x002fce000f8e0205 */
[----:B0-----:R-:W0:Y:S01]  /*0090*/  MUFU.RCP R4, R4 ;  /* 0x0000000400047308 */ /* 0x001e220000001000 */
[----:B--2---:R-:W-:Y:S02]  /*00a0*/  ISETP.GE.AND P0, PT, R5, UR5, PT ;  /* 0x0000000505007c0c */ /* 0x004fe4000bf06270 */
[----:B------:R-:W-:Y:S02]  /*00b0*/  IABS R6, R5 ;  /* 0x0000000500067213 */ /* 0x000fe40000000000 */
[----:B0-----:R-:W-:-:S04]  /*00c0*/  IADD3 R2, PT, PT, R4, 0xffffffe, RZ ;  /* 0x0ffffffe04027810 */ /* 0x001fc80007ffe0ff */
[----:B------:R-:W0:Y:S02]  /*00d0*/  F2I.FTZ.U32.TRUNC.NTZ R3, R2 ;  /* 0x0000000200037305 */ /* 0x000e24000021f000 */
[----:B0-----:R-:W-:-:S05]  /*00e0*/  IADD3 R8, PT, PT, RZ, -R3, RZ ;  /* 0x80000003ff087210 */ /* 0x001fca0007ffe0ff */
[----:B------:R-:W-:Y:S01]  /*00f0*/  IMAD R7, R8, R9, RZ ;  /* 0x0000000908077224 */ /* 0x000fe200078e02ff */
[----:B------:R-:W-:Y:S06]  /*0100*/  @P0 EXIT ;  /* 0x000000000000094d */ /* 0x000fec0003800000 */
[----:B------:R-:W-:Y:S01]  /*0110*/  HFMA2 R2, -RZ, RZ, 0, 0 ;  /* 0x00000000ff027431 */ /* 0x000fe200000001ff */
[----:B------:R-:W0:Y:S01]  /*0120*/  LDCU.64 UR12, c[0x0][0x358] ;  /* 0x00006b00ff0c77ac */ /* 0x000e220008000a00 */
[----:B------:R-:W-:Y:S01]  /*0130*/  ISETP.GE.AND P2, PT, R5, RZ, PT ;  /* 0x000000ff0500720c */ /* 0x000fe20003f46270 */
[----:B------:R-:W-:Y:S01]  /*0140*/  IMAD.MOV.U32 R13, RZ, RZ, RZ ;  /* 0x000000ffff0d7224 */ /* 0x000fe200078e00ff */
[----:B------:R-:W1:Y:S01]  /*0150*/  LDCU UR7, c[0x0][0x38c] ;  /* 0x00007180ff0777ac */ /* 0x000e620008000800 */
[----:B------:R-:W-:Y:S02]  /*0160*/  IMAD.HI.U32 R4, R3, R7, R2 ;  /* 0x0000000703047227 */ /* 0x000fe400078e0002 */
[----:B------:R-:W2:Y:S04]  /*0170*/  LDC.64 R2, c[0x0][0x398] ;  /* 0x0000e600ff027b82 */ /* 0x000ea80000000a00 */
[----:B------:R-:W-:-:S05]  /*0180*/  IMAD.HI.U32 R4, R4, R6, RZ ;  /* 0x0000000604047227 */ /* 0x000fca00078e00ff */
[----:B------:R-:W-:Y:S01]  /*0190*/  IADD3 R7, PT, PT, -R4, RZ, RZ ;  /* 0x000000ff04077210 */ /* 0x000fe20007ffe1ff */
[----:B-1----:R-:W-:-:S04]  /*01a0*/  UISETP.GE.AND UP0, UPT, UR7, 0x1, UPT ;  /* 0x000000010700788c */ /* 0x002fc8000bf06270 */
[----:B------:R-:W-:-:S05]  /*01b0*/  IMAD R6, R9, R7, R6 ;  /* 0x0000000709067224 */ /* 0x000fca00078e0206 */
[----:B------:R-:W-:Y:S01]  /*01c0*/  ISETP.GT.U32.AND P1, PT, R9, R6, PT ;  /* 0x000000060900720c */ /* 0x000fe20003f24070 */
[----:B--2---:R-:W-:-:S05]  /*01d0*/  IMAD.WIDE R2, R5, 0x4, R2 ;  /* 0x0000000405027825 */ /* 0x004fca00078e0202 */
[----:B0-----:R0:W-:Y:S07]  /*01e0*/  STG.E desc[UR12][R2.64], RZ ;  /* 0x000000ff02007986 */ /* 0x0011ee000c10190c */
[----:B------:R-:W-:-:S04]  /*01f0*/  @!P1 IADD3 R6, PT, PT, R6, -R9, RZ ;  /* 0x8000000906069210 */ /* 0x000fc80007ffe0ff */
[----:B------:R-:W-:Y:S02]  /*0200*/  ISETP.GT.U32.AND P0, PT, R9, R6, PT ;  /* 0x000000060900720c */ /* 0x000fe40003f04070 */
[----:B------:R-:W-:-:S04]  /*0210*/  IADD3 R7, PT, PT, R6, -R9, RZ ;  /* 0x8000000906077210 */ /* 0x000fc80007ffe0ff */
[----:B------:R-:W-:-:S04]  /*0220*/  SEL R7, R7, R6, !P0 ;  /* 0x0000000607077207 */ /* 0x000fc80004000000 */
[----:B------:R-:W-:Y:S01]  /*0230*/  @!P2 IADD3 R7, PT, PT, -R7, RZ, RZ ;  /* 0x000000ff0707a210 */ /* 0x000fe20007ffe1ff */
[----:B0-----:R-:W-:Y:S06]  /*0240*/  BRA.U !UP0, `(.L_x_15) ;  /* 0x0000000d08247547 */ /* 0x001fec000b800000 */
[----:B------:R-:W-:Y:S01]  /*0250*/  ISETP.GE.U32.AND P2, PT, R6, R9, PT ;  /* 0x000000090600720c */ /* 0x000fe20003f46070 */
[----:B------:R-:W-:Y:S01]  /*0260*/  UISETP.GE.U32.AND UP1, UPT, UR7, 0x8, UPT ;  /* 0x000000080700788c */ /* 0x000fe2000bf26070 */
[----:B------:R-:W-:Y:S01]  /*0270*/  LOP3.LUT R5, R5, R0, RZ, 0x3c, !PT ;  /* 0x0000000005057212 */ /* 0x000fe200078e3cff */
[----:B------:R-:W-:Y:S01]  /*0280*/  ULOP3.LUT UR10, UR7, 0x7, URZ, 0xc0, !UPT ;  /* 0x00000007070a7892 */ /* 0x000fe2000f8ec0ff */
[----:B------:R-:W-:Y:S01]  /*0290*/  @!P1 IADD3 R4, PT, PT, R4, 0x1, RZ ;  /* 0x0000000104049810 */ /* 0x000fe20007ffe0ff */
[----:B------:R-:W-:Y:S01]  /*02a0*/  IMAD.MOV.U32 R13, RZ, RZ, RZ ;  /* 0x000000ffff0d7224 */ /* 0x000fe200078e00ff */
[----:B------:R-:W-:Y:S01]  /*02b0*/  ISETP.GE.AND P0, PT, R5, RZ, PT ;  /* 0x000000ff0500720c */ /* 0x000fe20003f06270 */
[----:B------:R-:W-:Y:S01]  /*02c0*/  UISETP.NE.AND UP0, UPT, UR10, URZ, UPT ;  /* 0x000000ff0a00728c */ /* 0x000fe2000bf05270 */
[----:B------:R-:W-:Y:S01]  /*02d0*/  ISETP.NE.AND P1, PT, R0, RZ, PT ;  /* 0x000000ff0000720c */ /* 0x000fe20003f25270 */
[----:B------:R-:W-:-:S04]  /*02e0*/  UMOV UR4, URZ ;  /* 0x000000ff00047c82 */ /* 0x000fc80008000000 */
[----:B------:R-:W-:-:S04]  /*02f0*/  @P2 IADD3 R4, PT, PT, R4, 0x1, RZ ;  /* 0x0000000104042810 */ /* 0x000fc80007ffe0ff */
[----:B------:R-:W-:Y:S02]  /*0300*/  MOV R5, R4 ;  /* 0x0000000400057202 */ /* 0x000fe40000000f00 */
[----:B------:R-:W-:Y:S02]  /*0310*/  LOP3.LUT R4, RZ, R0, RZ, 0x33, !PT ;  /* 0x00000000ff047212 */ /* 0x000fe400078e33ff */
[----:B------:R-:W-:Y:S02]  /*0320*/  @!P0 IADD3 R5, PT, PT, -R5, RZ, RZ ;  /* 0x000000ff05058210 */ /* 0x000fe40007ffe1ff */
[C---:B------:R-:W-:Y:S02]  /*0330*/  SEL R9, R4.reuse, R7, !P1 ;  /* 0x0000000704097207 */ /* 0x040fe40004800000 */
[----:B------:R-:W-:-:S05]  /*0340*/  SEL R8, R4, R5, !P1 ;  /* 0x0000000504087207 */ /* 0x000fca0004800000 */
[----:B------:R-:W-:Y:S01]  /*0350*/  IMAD R8, R8, UR7, RZ ;  /* 0x0000000708087c24 */ /* 0x000fe2000f8e02ff */
[----:B------:R-:W-:Y:S06]  /*0360*/  BRA.U !UP1, `(.L_x_16) ;  /* 0x0000000509687547 */ /* 0x000fec000b800000 */
[----:B------:R-:W0:Y:S01]  /*0370*/  LDCU.64 UR8, c[0x0][0x390] ;  /* 0x00007200ff0877ac */ /* 0x000e220008000a00 */
[----:B------:R-:W-:Y:S02]  /*0380*/  MOV R13, RZ ;  /* 0x000000ff000d7202 */ /* 0x000fe40000000f00 */
[----:B------:R-:W-:Y:S01]  /*0390*/  MOV R10, R8 ;  /* 0x00000008000a7202 */ /* 0x000fe20000000f00 */
[----:B------:R-:W-:Y:S01]  /*03a0*/  ULOP3.LUT UR4, UR7, 0x7ffffff8, URZ, 0xc0, !UPT ;  /* 0x7ffffff807047892 */ /* 0x000fe2000f8ec0ff */
[----:B------:R-:W-:Y:S01]  /*03b0*/  MOV R11, R9 ;  /* 0x00000009000b7202 */ /* 0x000fe20000000f00 */
[----:B0-----:R-:W-:Y:S02]  /*03c0*/  UIADD3 UR5, UP1, UPT, UR8, 0x10, URZ ;  /* 0x0000001008057890 */ /* 0x001fe4000ff3e0ff */
[----:B------:R-:W-:Y:S02]  /*03d0*/  UIADD3 UR8, UPT, UPT, -UR4, URZ, URZ ;  /* 0x000000ff04087290 */ /* 0x000fe4000fffe1ff */
[----:B------:R-:W-:-:S12]  /*03e0*/  UIADD3.X UR6, UPT, UPT, URZ, UR9, URZ, UP1, !UPT ;  /* 0x00000009ff067290 */ /* 0x000fd80008ffe4ff */
.L_x_17:
[----:B------:R-:W-:Y:S01]  /*03f0*/  MOV R4, UR5 ;  /* 0x0000000500047c02 */ /* 0x000fe20008000f00 */
[----:B------:R-:W0:Y:S01]  /*0400*/  LDC.64 R6, c[0x0][0x3a0] ;  /* 0x0000e800ff067b82 */ /* 0x000e220000000a00 */
[----:B------:R-:W-:-:S03]  /*0410*/  MOV R5, UR6 ;  /* 0x0000000600057c02 */ /* 0x000fc60008000f00 */
[----:B------:R-:W-:-:S04]  /*0420*/  IMAD.WIDE R4, R10, 0x4, R4 ;  /* 0x000000040a047825 */ /* 0x000fc800078e0204 */
[----:B-1----:R-:W1:Y:S01]  /*0430*/  LDC.64 R14, c[0x0][0x3a8] ;  /* 0x0000ea00ff0e7b82 */ /* 0x002e620000000a00 */
[----:B------:R-:W2:Y:S01]  /*0440*/  LDG.E R12, desc[UR12][R4.64+-0x10] ;  /* 0xfffff00c040c7981 */ /* 0x000ea2000c1e1900 */
[----:B-1----:R-:W-:-:S05]  /*0450*/  IMAD.WIDE R14, R11, 0x4, R14 ;  /* 0x000000040b0e7825 */ /* 0x002fca00078e020e */
[----:B------:R-:W3:Y:S01]  /*0460*/  LDG.E R19, desc[UR12][R14.64] ;  /* 0x0000000c0e137981 */ /* 0x000ee2000c1e1900 */
[----:B--2---:R-:W-:-:S04]  /*0470*/  IMAD R17, R12, R0, R9 ;  /* 0x000000000c117224 */ /* 0x004fc800078e0209 */
[----:B0-----:R-:W-:-:S06]  /*0480*/  IMAD.WIDE R16, R17, 0x4, R6 ;  /* 0x0000000411107825 */ /* 0x001fcc00078e0206 */
[----:B------:R-:W3:Y:S02]  /*0490*/  LDG.E R16, desc[UR12][R16.64] ;  /* 0x0000000c10107981 */ /* 0x000ee4000c1e1900 */
[----:B---3--:R-:W-:-:S05]  /*04a0*/  LOP3.LUT R12, R19, R16, RZ, 0x3c, !PT ;  /* 0x00000010130c7212 */ /* 0x008fca00078e3cff */
[----:B------:R-:W-:-:S05]  /*04b0*/  IMAD.IADD R21, R12, 0x1, R13 ;  /* 0x000000010c157824 */ /* 0x000fca00078e020d */
[----:B------:R0:W-:Y:S04]  /*04c0*/  STG.E desc[UR12][R2.64], R21 ;  /* 0x0000001502007986 */ /* 0x0001e8000c10190c */
[----:B------:R-:W2:Y:S02]  /*04d0*/  LDG.E R12, desc[UR12][R4.64+-0xc] ;  /* 0xfffff40c040c7981 */ /* 0x000ea4000c1e1900 */
[----:B--2---:R-:W-:Y:S02]  /*04e0*/  IMAD R19, R12, R0, R9 ;  /* 0x000000000c137224 */ /* 0x004fe400078e0209 */
[----:B------:R-:W-:-:S04]  /*04f0*/  IMAD.WIDE R12, R0, 0x4, R14 ;  /* 0x00000004000c7825 */ /* 0x000fc800078e020e */
[----:B------:R-:W-:Y:S01]  /*0500*/  IMAD.WIDE R18, R19, 0x4, R6 ;  /* 0x0000000413127825 */ /* 0x000fe200078e0206 */
[----:B------:R-:W2:Y:S05]  /*0510*/  LDG.E R23, desc[UR12][R12.64] ;  /* 0x0000000c0c177981 */ /* 0x000eaa000c1e1900 */
[----:B------:R-:W2:Y:S02]  /*0520*/  LDG.E R18, desc[UR12][R18.64] ;  /* 0x0000000c12127981 */ /* 0x000ea4000c1e1900 */
[----:B--2---:R-:W-:-:S04]  /*0530*/  LOP3.LUT R14, R23, R18, RZ, 0x3c, !PT ;  /* 0x00000012170e7212 */ /* 0x004fc800078e3cff */
[----:B------:R-:W-:-:S05]  /*0540*/  IADD3 R23, PT, PT, R21, R14, RZ ;  /* 0x0000000e15177210 */ /* 0x000fca0007ffe0ff */
[----:B------:R1:W-:Y:S04]  /*0550*/  STG.E desc[UR12][R2.64], R23 ;  /* 0x0000001702007986 */ /* 0x0003e8000c10190c */
[----:B------:R-:W2:Y:S02]  /*0560*/  LDG.E R14, desc[UR12][R4.64+-0x8] ;  /* 0xfffff80c040e7981 */ /* 0x000ea4000c1e1900 */
[----:B--2---:R-:W-:Y:S02]  /*0570*/  IMAD R17, R14, R0, R9 ;  /* 0x000000000e117224 */ /* 0x004fe400078e0209 */
[----:B------:R-:W-:-:S04]  /*0580*/  IMAD.WIDE R14, R0, 0x4, R12 ;  /* 0x00000004000e7825 */ /* 0x000fc800078e020c */
[----:B------:R-:W-:Y:S01]  /*0590*/  IMAD.WIDE R16, R17, 0x4, R6 ;  /* 0x0000000411107825 */ /* 0x000fe200078e0206 */
[----:B0-----:R-:W2:Y:S05]  /*05a0*/  LDG.E R21, desc[UR12][R14.64] ;  /* 0x0000000c0e157981 */ /* 0x001eaa000c1e1900 */
        /* <DEDUP_REMOVED lines=8> */
[----:B-1----:R-:W2:Y:S05]  /*0630*/  LDG.E R23, desc[UR12][R12.64] ;  /* 0x0000000c0c177981 */ /* 0x002eaa000c1e1900 */
        /* <DEDUP_REMOVED lines=28> */
[----:B--2---:R-:W-:-:S05]  /*0800*/  LOP3.LUT R12, R21, R16, RZ, 0x3c, !PT ;  /* 0x00000010150c7212 */ /* 0x004fca00078e3cff */
[----:B------:R-:W-:-:S05]  /*0810*/  IMAD.IADD R21, R23, 0x1, R12 ;  /* 0x0000000117157824 */ /* 0x000fca00078e020c */
[----:B------:R1:W-:Y:S04]  /*0820*/  STG.E desc[UR12][R2.64], R21 ;  /* 0x0000001502007986 */ /* 0x0003e8000c10190c */
[----:B------:R-:W2:Y:S01]  /*0830*/  LDG.E R12, desc[UR12][R4.64+0xc] ;  /* 0x00000c0c040c7981 */ /* 0x000ea2000c1e1900 */
[----:B------:R-:W-:-:S06]  /*0840*/  IMAD.WIDE R18, R0, 0x4, R14 ;  /* 0x0000000400127825 */ /* 0x000fcc00078e020e */
[----:B------:R-:W3:Y:S01]  /*0850*/  LDG.E R19, desc[UR12][R18.64] ;  /* 0x0000000c12137981 */ /* 0x000ee2000c1e1900 */
[----:B--2---:R-:W-:-:S04]  /*0860*/  IMAD R13, R12, R0, R9 ;  /* 0x000000000c0d7224 */ /* 0x004fc800078e0209 */
[----:B------:R-:W-:-:S06]  /*0870*/  IMAD.WIDE R6, R13, 0x4, R6 ;  /* 0x000000040d067825 */ /* 0x000fcc00078e0206 */
[----:B------:R-:W3:Y:S01]  /*0880*/  LDG.E R6, desc[UR12][R6.64] ;  /* 0x0000000c06067981 */ /* 0x000ee2000c1e1900 */
[----:B------:R-:W-:-:S04]  /*0890*/  UIADD3 UR8, UPT, UPT, UR8, 0x8, URZ ;  /* 0x0000000808087890 */ /* 0x000fc8000fffe0ff */
[----:B------:R-:W-:Y:S01]  /*08a0*/  UISETP.NE.AND UP1, UPT, UR8, URZ, UPT ;  /* 0x000000ff0800728c */ /* 0x000fe2000bf25270 */
[----:B------:R-:W-:Y:S02]  /*08b0*/  LEA R11, R0, R11, 0x3 ;  /* 0x0000000b000b7211 */ /* 0x000fe400078e18ff */
[----:B------:R-:W-:Y:S02]  /*08c0*/  IADD3 R10, PT, PT, R10, 0x8, RZ ;  /* 0x000000080a0a7810 */ /* 0x000fe40007ffe0ff */
[----:B---3--:R-:W-:-:S04]  /*08d0*/  LOP3.LUT R12, R19, R6, RZ, 0x3c, !PT ;  /* 0x00000006130c7212 */ /* 0x008fc800078e3cff */
[----:B------:R-:W-:-:S05]  /*08e0*/  IADD3 R13, PT, PT, R21, R12, RZ ;  /* 0x0000000c150d7210 */ /* 0x000fca0007ffe0ff */
[----:B------:R1:W-:Y:S01]  /*08f0*/  STG.E desc[UR12][R2.64], R13 ;  /* 0x0000000d02007986 */ /* 0x0003e2000c10190c */
[----:B------:R-:W-:Y:S05]  /*0900*/  BRA.U UP1, `(.L_x_17) ;  /* 0xfffffff901b87547 */ /* 0x000fea000b83ffff */
.L_x_16:
[----:B------:R-:W-:Y:S05]  /*0910*/  BRA.U !UP0, `(.L_x_15) ;  /* 0x0000000508707547 */ /* 0x000fea000b800000 */
[----:B------:R-:W-:Y:S02]  /*0920*/  UISETP.GE.U32.AND UP0, UPT, UR10, 0x4, UPT ;  /* 0x000000040a00788c */ /* 0x000fe4000bf06070 */
[----:B------:R-:W-:-:S04]  /*0930*/  ULOP3.LUT UR5, UR7, 0x3, URZ, 0xc0, !UPT ;  /* 0x0000000307057892 */ /* 0x000fc8000f8ec0ff */
[----:B------:R-:W-:-:S03]  /*0940*/  UISETP.NE.AND UP1, UPT, UR5, URZ, UPT ;  /* 0x000000ff0500728c */ /* 0x000fc6000bf25270 */
[----:B------:R-:W-:Y:S08]  /*0950*/  BRA.U !UP0, `(.L_x_18) ;  /* 0x0000000108ac7547 */ /* 0x000ff0000b800000 */
[----:B------:R-:W0:Y:S01]  /*0960*/  LDC.64 R6, c[0x0][0x390] ;  /* 0x0000e400ff067b82 */ /* 0x000e220000000a00 */
[----:B------:R-:W-:-:S07]  /*0970*/  IADD3 R5, PT, PT, R8, UR4, RZ ;  /* 0x0000000408057c10 */ /* 0x000fce000fffe0ff */
[----:B------:R-:W2:Y:S01]  /*0980*/  LDC.64 R10, c[0x0][0x3a8] ;  /* 0x0000ea00ff0a7b82 */ /* 0x000ea20000000a00 */
[----:B0-----:R-:W-:-:S07]  /*0990*/  IMAD.WIDE R6, R5, 0x4, R6 ;  /* 0x0000000405067825 */ /* 0x001fce00078e0206 */
[----:B------:R-:W0:Y:S01]  /*09a0*/  LDC.64 R4, c[0x0][0x3a0] ;  /* 0x0000e800ff047b82 */ /* 0x000e220000000a00 */
[----:B------:R-:W3:Y:S01]  /*09b0*/  LDG.E R12, desc[UR12][R6.64] ;  /* 0x0000000c060c7981 */ /* 0x000ee2000c1e1900 */
[----:B------:R-:W-:-:S04]  /*09c0*/  IMAD R17, R0, UR4, R9 ;  /* 0x0000000400117c24 */ /* 0x000fc8000f8e0209 */
[----:B--2---:R-:W-:-:S05]  /*09d0*/  IMAD.WIDE R10, R17, 0x4, R10 ;  /* 0x00000004110a7825 */ /* 0x004fca00078e020a */
[----:B------:R-:W2:Y:S01]  /*09e0*/  LDG.E R17, desc[UR12][R10.64] ;  /* 0x0000000c0a117981 */ /* 0x000ea2000c1e1900 */
[----:B---3--:R-:W-:-:S04]  /*09f0*/  IMAD R15, R12, R0, R9 ;  /* 0x000000000c0f7224 */ /* 0x008fc800078e0209 */
[----:B0-----:R-:W-:-:S06]  /*0a00*/  IMAD.WIDE R14, R15, 0x4, R4 ;  /* 0x000000040f0e7825 */ /* 0x001fcc00078e0204 */
[----:B------:R-:W2:Y:S02]  /*0a10*/  LDG.E R14, desc[UR12][R14.64] ;  /* 0x0000000c0e0e7981 */ /* 0x000ea4000c1e1900 */
[----:B--2---:R-:W-:-:S04]  /*0a20*/  LOP3.LUT R12, R17, R14, RZ, 0x3c, !PT ;  /* 0x0000000e110c7212 */ /* 0x004fc800078e3cff */
[----:B------:R-:W-:-:S05]  /*0a30*/  IADD3 R19, PT, PT, R13, R12, RZ ;  /* 0x0000000c0d137210 */ /* 0x000fca0007ffe0ff */
[----:B------:R0:W-:Y:S04]  /*0a40*/  STG.E desc[UR12][R2.64], R19 ;  /* 0x0000001302007986 */ /* 0x0001e8000c10190c */
[----:B------:R-:W2:Y:S02]  /*0a50*/  LDG.E R12, desc[UR12][R6.64+0x4] ;  /* 0x0000040c060c7981 */ /* 0x000ea4000c1e1900 */
[----:B--2---:R-:W-:Y:S02]  /*0a60*/  IMAD R17, R12, R0, R9 ;  /* 0x000000000c117224 */ /* 0x004fe400078e0209 */
[----:B-1----:R-:W-:-:S04]  /*0a70*/  IMAD.WIDE R12, R0, 0x4, R10 ;  /* 0x00000004000c7825 */ /* 0x002fc800078e020a */
[----:B------:R-:W-:Y:S01]  /*0a80*/  IMAD.WIDE R16, R17, 0x4, R4 ;  /* 0x0000000411107825 */ /* 0x000fe200078e0204 */
[----:B------:R-:W2:Y:S05]  /*0a90*/  LDG.E R21, desc[UR12][R12.64] ;  /* 0x0000000c0c157981 */ /* 0x000eaa000c1e1900 */
[----:B------:R-:W2:Y:S02]  /*0aa0*/  LDG.E R16, desc[UR12][R16.64] ;  /* 0x0000000c10107981 */ /* 0x000ea4000c1e1900 */
[----:B--2---:R-:W-:-:S04]  /*0ab0*/  LOP3.LUT R10, R21, R16, RZ, 0x3c, !PT ;  /* 0x00000010150a7212 */ /* 0x004fc800078e3cff */
[----:B------:R-:W-:-:S05]  /*0ac0*/  IADD3 R21, PT, PT, R19, R10, RZ ;  /* 0x0000000a13157210 */ /* 0x000fca0007ffe0ff */
[----:B------:R2:W-:Y:S04]  /*0ad0*/  STG.E desc[UR12][R2.64], R21 ;  /* 0x0000001502007986 */ /* 0x0005e8000c10190c */
[----:B------:R-:W3:Y:S02]  /*0ae0*/  LDG.E R10, desc[UR12][R6.64+0x8] ;  /* 0x0000080c060a7981 */ /* 0x000ee4000c1e1900 */
[----:B---3--:R-:W-:Y:S02]  /*0af0*/  IMAD R15, R10, R0, R9 ;  /* 0x000000000a0f7224 */ /* 0x008fe400078e0209 */
[----:B------:R-:W-:-:S04]  /*0b00*/  IMAD.WIDE R10, R0, 0x4, R12 ;  /* 0x00000004000a7825 */ /* 0x000fc800078e020c */
[----:B------:R-:W-:Y:S01]  /*0b10*/  IMAD.WIDE R14, R15, 0x4, R4 ;  /* 0x000000040f0e7825 */ /* 0x000fe200078e0204 */
[----:B0-----:R-:W3:Y:S05]  /*0b20*/  LDG.E R19, desc[UR12][R10.64] ;  /* 0x0000000c0a137981 */ /* 0x001eea000c1e1900 */
[----:B------:R-:W3:Y:S02]  /*0b30*/  LDG.E R14, desc[UR12][R14.64] ;  /* 0x0000000c0e0e7981 */ /* 0x000ee4000c1e1900 */
[----:B---3--:R-:W-:-:S05]  /*0b40*/  LOP3.LUT R12, R19, R14, RZ, 0x3c, !PT ;  /* 0x0000000e130c7212 */ /* 0x008fca00078e3cff */
[----:B------:R-:W-:-:S05]  /*0b50*/  IMAD.IADD R19, R21, 0x1, R12 ;  /* 0x0000000115137824 */ /* 0x000fca00078e020c */
[----:B------:R2:W-:Y:S04]  /*0b60*/  STG.E desc[UR12][R2.64], R19 ;  /* 0x0000001302007986 */ /* 0x0005e8000c10190c */
[----:B------:R-:W3:Y:S01]  /*0b70*/  LDG.E R12, desc[UR12][R6.64+0xc] ;  /* 0x00000c0c060c7981 */ /* 0x000ee2000c1e1900 */
[----:B------:R-:W-:-:S06]  /*0b80*/  IMAD.WIDE R16, R0, 0x4, R10 ;  /* 0x0000000400107825 */ /* 0x000fcc00078e020a */
[----:B------:R-:W4:Y:S01]  /*0b90*/  LDG.E R17, desc[UR12][R16.64] ;  /* 0x0000000c10117981 */ /* 0x000f22000c1e1900 */
[----:B---3--:R-:W-:-:S04]  /*0ba0*/  IMAD R13, R12, R0, R9 ;  /* 0x000000000c0d7224 */ /* 0x008fc800078e0209 */
[----:B------:R-:W-:-:S06]  /*0bb0*/  IMAD.WIDE R4, R13, 0x4, R4 ;  /* 0x000000040d047825 */ /* 0x000fcc00078e0204 */
[----:B------:R-:W4:Y:S01]  /*0bc0*/  LDG.E R4, desc[UR12][R4.64] ;  /* 0x0000000c04047981 */ /* 0x000f22000c1e1900 */
[----:B------:R-:W-:Y:S01]  /*0bd0*/  UIADD3 UR4, UPT, UPT, UR4, 0x4, URZ ;  /* 0x0000000404047890 */ /* 0x000fe2000fffe0ff */
[----:B----4-:R-:W-:-:S04]  /*0be0*/  LOP3.LUT R10, R17, R4, RZ, 0x3c, !PT ;  /* 0x00000004110a7212 */ /* 0x010fc800078e3cff */
[----:B------:R-:W-:-:S05]  /*0bf0*/  IADD3 R13, PT, PT, R19, R10, RZ ;  /* 0x0000000a130d7210 */ /* 0x000fca0007ffe0ff */
[----:B------:R2:W-:Y:S02]  /*0c00*/  STG.E desc[UR12][R2.64], R13 ;  /* 0x0000000d02007986 */ /* 0x0005e4000c10190c */
.L_x_18:
[----:B------:R-:W-:Y:S05]  /*0c10*/  BRA.U !UP1, `(.L_x_15) ;  /* 0x0000000109b07547 */ /* 0x000fea000b800000 */
[----:B------:R-:W-:Y:S02]  /*0c20*/  UISETP.NE.AND UP0, UPT, UR5, 0x1, UPT ;  /* 0x000000010500788c */ /* 0x000fe4000bf05270 */
[----:B------:R-:W-:-:S04]  /*0c30*/  ULOP3.LUT UR6, UR7, 0x1, URZ, 0xc0, !UPT ;  /* 0x0000000107067892 */ /* 0x000fc8000f8ec0ff */
[----:B------:R-:W-:-:S03]  /*0c40*/  UISETP.NE.U32.AND UP1, UPT, UR6, 0x1, UPT ;  /* 0x000000010600788c */ /* 0x000fc6000bf25070 */
[----:B------:R-:W-:Y:S08]  /*0c50*/  BRA.U !UP0, `(.L_x_19) ;  /* 0x0000000108647547 */ /* 0x000ff0000b800000 */
[----:B------:R-:W0:Y:S01]  /*0c60*/  LDC.64 R6, c[0x0][0x390] ;  /* 0x0000e400ff067b82 */ /* 0x000e220000000a00 */
[----:B------:R-:W-:-:S07]  /*0c70*/  IADD3 R5, PT, PT, R8, UR4, RZ ;  /* 0x0000000408057c10 */ /* 0x000fce000fffe0ff */
[----:B------:R-:W3:Y:S01]  /*0c80*/  LDC.64 R10, c[0x0][0x3a8] ;  /* 0x0000ea00ff0a7b82 */ /* 0x000ee20000000a00 */
[----:B0-----:R-:W-:-:S07]  /*0c90*/  IMAD.WIDE R6, R5, 0x4, R6 ;  /* 0x0000000405067825 */ /* 0x001fce00078e0206 */
[----:B------:R-:W0:Y:S01]  /*0ca0*/  LDC.64 R4, c[0x0][0x3a0] ;  /* 0x0000e800ff047b82 */ /* 0x000e220000000a00 */
[----:B------:R-:W4:Y:S01]  /*0cb0*/  LDG.E R12, desc[UR12][R6.64] ;  /* 0x0000000c060c7981 */ /* 0x000f22000c1e1900 */
[----:B------:R-:W-:-:S04]  /*0cc0*/  IMAD R17, R0, UR4, R9 ;  /* 0x0000000400117c24 */ /* 0x000fc8000f8e0209 */
[----:B---3--:R-:W-:-:S05]  /*0cd0*/  IMAD.WIDE R10, R17, 0x4, R10 ;  /* 0x00000004110a7825 */ /* 0x008fca00078e020a */
[----:B------:R-:W3:Y:S01]  /*0ce0*/  LDG.E R17, desc[UR12][R10.64] ;  /* 0x0000000c0a117981 */ /* 0x000ee2000c1e1900 */
[----:B----4-:R-:W-:-:S04]  /*0cf0*/  IMAD R15, R12, R0, R9 ;  /* 0x000000000c0f7224 */ /* 0x010fc800078e0209 */
[----:B0-----:R-:W-:-:S06]  /*0d00*/  IMAD.WIDE R14, R15, 0x4, R4 ;  /* 0x000000040f0e7825 */ /* 0x001fcc00078e0204 */
[----:B------:R-:W3:Y:S02]  /*0d10*/  LDG.E R14, desc[UR12][R14.64] ;  /* 0x0000000c0e0e7981 */ /* 0x000ee4000c1e1900 */
[----:B---3--:R-:W-:-:S04]  /*0d20*/  LOP3.LUT R12, R17, R14, RZ, 0x3c, !PT ;  /* 0x0000000e110c7212 */ /* 0x008fc800078e3cff */
[----:B--2---:R-:W-:-:S05]  /*0d30*/  IADD3 R19, PT, PT, R13, R12, RZ ;  /* 0x0000000c0d137210 */ /* 0x004fca0007ffe0ff */
[----:B------:R0:W-:Y:S04]  /*0d40*/  STG.E desc[UR12][R2.64], R19 ;  /* 0x0000001302007986 */ /* 0x0001e8000c10190c */
[----:B------:R-:W1:Y:S01]  /*0d50*/  LDG.E R6, desc[UR12][R6.64+0x4] ;  /* 0x0000040c06067981 */ /* 0x000e62000c1e1900 */
[----:B------:R-:W-:-:S06]  /*0d60*/  IMAD.WIDE R16, R0, 0x4, R10 ;  /* 0x0000000400107825 */ /* 0x000fcc00078e020a */
[----:B------:R-:W2:Y:S01]  /*0d70*/  LDG.E R17, desc[UR12][R16.64] ;  /* 0x0000000c10117981 */ /* 0x000ea2000c1e1900 */
[----:B-1----:R-:W-:-:S04]  /*0d80*/  IMAD R13, R6, R0, R9 ;  /* 0x00000000060d7224 */ /* 0x002fc800078e0209 */
[----:B------:R-:W-:-:S06]  /*0d90*/  IMAD.WIDE R4, R13, 0x4, R4 ;  /* 0x000000040d047825 */ /* 0x000fcc00078e0204 */
[----:B------:R-:W2:Y:S01]  /*0da0*/  LDG.E R4, desc[UR12][R4.64] ;  /* 0x0000000c04047981 */ /* 0x000ea2000c1e1900 */
[----:B------:R-:W-:Y:S01]  /*0db0*/  UIADD3 UR4, UPT, UPT, UR4, 0x2, URZ ;  /* 0x0000000204047890 */ /* 0x000fe2000fffe0ff */
[----:B--2---:R-:W-:-:S04]  /*0dc0*/  LOP3.LUT R10, R17, R4, RZ, 0x3c, !PT ;  /* 0x00000004110a7212 */ /* 0x004fc800078e3cff */
[----:B------:R-:W-:-:S05]  /*0dd0*/  IADD3 R13, PT, PT, R19, R10, RZ ;  /* 0x0000000a130d7210 */ /* 0x000fca0007ffe0ff */
[----:B------:R0:W-:Y:S02]  /*0de0*/  STG.E desc[UR12][R2.64], R13 ;  /* 0x0000000d02007986 */ /* 0x0001e4000c10190c */
.L_x_19:
[----:B------:R-:W-:Y:S05]  /*0df0*/  BRA.U UP1, `(.L_x_15) ;  /* 0x0000000101387547 */ /* 0x000fea000b800000 */
[----:B------:R-:W3:Y:S01]  /*0e00*/  LDC.64 R4, c[0x0][0x390] ;  /* 0x0000e400ff047b82 */ /* 0x000ee20000000a00 */
[----:B------:R-:W-:-:S07]  /*0e10*/  IADD3 R7, PT, PT, R8, UR4, RZ ;  /* 0x0000000408077c10 */ /* 0x000fce000fffe0ff */
[----:B------:R-:W4:Y:S01]  /*0e20*/  LDC.64 R10, c[0x0][0x3a8] ;  /* 0x0000ea00ff0a7b82 */ /* 0x000f220000000a00 */
[----:B---3--:R-:W-:-:S07]  /*0e30*/  IMAD.WIDE R4, R7, 0x4, R4 ;  /* 0x0000000407047825 */ /* 0x008fce00078e0204 */
[----:B------:R-:W3:Y:S01]  /*0e40*/  LDC.64 R6, c[0x0][0x3a0] ;  /* 0x0000e800ff067b82 */ /* 0x000ee20000000a00 */
[----:B------:R-:W5:Y:S01]  /*0e50*/  LDG.E R4, desc[UR12][R4.64] ;  /* 0x0000000c04047981 */ /* 0x000f62000c1e1900 */
[--C-:B------:R-:W-:Y:S02]  /*0e60*/  IMAD R17, R0, UR4, R9.reuse ;  /* 0x0000000400117c24 */ /* 0x100fe4000f8e0209 */
[----:B-----5:R-:W-:Y:S02]  /*0e70*/  IMAD R15, R4, R0, R9 ;  /* 0x00000000040f7224 */ /* 0x020fe400078e0209 */
[----:B----4-:R-:W-:-:S04]  /*0e80*/  IMAD.WIDE R8, R17, 0x4, R10 ;  /* 0x0000000411087825 */ /* 0x010fc800078e020a */
[----:B---3--:R-:W-:Y:S02]  /*0e90*/  IMAD.WIDE R6, R15, 0x4, R6 ;  /* 0x000000040f067825 */ /* 0x008fe400078e0206 */
[----:B------:R-:W3:Y:S04]  /*0ea0*/  LDG.E R9, desc[UR12][R8.64] ;  /* 0x0000000c08097981 */ /* 0x000ee8000c1e1900 */
[----:B------:R-:W3:Y:S02]  /*0eb0*/  LDG.E R6, desc[UR12][R6.64] ;  /* 0x0000000c06067981 */ /* 0x000ee4000c1e1900 */
[----:B---3--:R-:W-:-:S04]  /*0ec0*/  LOP3.LUT R0, R9, R6, RZ, 0x3c, !PT ;  /* 0x0000000609007212 */ /* 0x008fc800078e3cff */
[----:B012---:R-:W-:-:S07]  /*0ed0*/  IADD3 R13, PT, PT, R13, R0, RZ ;  /* 0x000000000d0d7210 */ /* 0x007fce0007ffe0ff */
.L_x_15:
[----:B------:R-:W-:-:S04]  /*0ee0*/  ULEA.HI UR4, UR7, UR7, URZ, 0x1 ;  /* 0x0000000707047291 */ /* 0x000fc8000f8f08ff */
[----:B------:R-:W-:-:S06]  /*0ef0*/  USHF.R.S32.HI UR4, URZ, 0x1, UR4 ;  /* 0x00000001ff047899 */ /* 0x000fcc0008011404 */
[----:B------:R-:W-:-:S04]  /*0f00*/  ISETP.GE.AND P0, PT, R13, UR4, PT ;  /* 0x000000040d007c0c */ /* 0x000fc8000bf06270 */
[----:B------:R-:W-:-:S05]  /*0f10*/  SEL R5, RZ, 0x1, !P0 ;  /* 0x00000001ff057807 */ /* 0x000fca0004000000 */
[----:B------:R-:W-:Y:S01]  /*0f20*/  STG.E desc[UR12][R2.64], R5 ;  /* 0x0000000502007986 */ /* 0x000fe2000c10190c */
[----:B------:R-:W-:Y:S05]  /*0f30*/  EXIT ;  /* 0x000000000000794d */ /* 0x000fea0003800000 */
.L_x_20:
        /* <DEDUP_REMOVED lines=12> */
.L_x_31:


//--------------------- .text._Z11QuantKerneliiPfPiS_ --------------------------
	.section	.text._Z11QuantKerneliiPfPiS_,"ax",@progbits
	.align	128
        .global         _Z11QuantKerneliiPfPiS_
        .type           _Z11QuantKerneliiPfPiS_,@function
        .size           _Z11QuantKerneliiPfPiS_,(.L_x_32 - _Z11QuantKerneliiPfPiS_)
        .other          _Z11QuantKerneliiPfPiS_,@"STO_CUDA_ENTRY STV_DEFAULT"
_Z11QuantKerneliiPfPiS_:
.text._Z11QuantKerneliiPfPiS_:
[----:B------:R-:W-:Y:S01]  /*0000*/  LDC R1, c[0x0][0x37c] ;  /* 0x0000df00ff017b82 */ /* 0x000fe20000000800 */
[----:B------:R-:W0:Y:S07]  /*0010*/  S2R R0, SR_TID.X ;  /* 0x0000000000007919 */ /* 0x000e2e0000002100 */
[----:B------:R-:W0:Y:S01]  /*0020*/  S2UR UR4, SR_CTAID.X ;  /* 0x00000000000479c3 */ /* 0x000e220000002500 */
[----:B------:R-:W1:Y:S07]  /*0030*/  LDCU.64 UR6, c[0x0][0x358] ;  /* 0x00006b00ff0677ac */ /* 0x000e6e0008000a00 */
[----:B------:R-:W0:Y:S08]  /*0040*/  LDC R7, c[0x0][0x360] ;  /* 0x0000d800ff077b82 */ /* 0x000e300000000800 */
[----:B------:R-:W2:Y:S08]  /*0050*/  LDC.64 R2, c[0x0][0x388] ;  /* 0x0000e200ff027b82 */ /* 0x000eb00000000a00 */
[----:B------:R-:W3:Y:S01]  /*0060*/  LDC.64 R4, c[0x0][0x398] ;  /* 0x0000e600ff047b82 */ /* 0x000ee20000000a00 */
[----:B0-----:R-:W-:Y:S01]  /*0070*/  IMAD R0, R7, UR4, R0 ;  /* 0x0000000407007c24 */ /* 0x001fe2000f8e0200 */
[----:B------:R-:W0:Y:S03]  /*0080*/  LDCU UR4, c[0x0][0x380] ;  /* 0x00007000ff0477ac */ /* 0x000e260008000800 */
[----:B--2---:R-:W-:-:S06]  /*0090*/  IMAD.WIDE R2, R0, 0x4, R2 ;  /* 0x0000000400027825 */ /* 0x004fcc00078e0202 */
[----:B-1----:R1:W5:Y:S04]  /*00a0*/  LDG.E R3, desc[UR6][R2.64] ;  /* 0x0000000602037981 */ /* 0x002368000c1e1900 */
[----:B---3--:R1:W5:Y:S01]  /*00b0*/  LDG.E R4, desc[UR6][R4.64] ;  /* 0x0000000604047981 */ /* 0x008362000c1e1900 */
[----:B0-----:R-:W-:-:S13]  /*00c0*/  ISETP.GE.AND P0, PT, R0, UR4, PT ;  /* 0x0000000400007c0c */ /* 0x001fda000bf06270 */
[----:B-1----:R-:W-:Y:S05]  /*00d0*/  @P0 EXIT ;  /* 0x000000000000094d */ /* 0x002fea0003800000 */
[----:B------:R-:W0:Y:S01]  /*00e0*/  LDC R7, c[0x0][0x384] ;  /* 0x0000e100ff077b82 */ /* 0x000e220000000800 */
[----:B-----5:R-:W-:Y:S01]  /*00f0*/  FADD R4, R3, -R4 ;  /* 0x8000000403047221 */ /* 0x020fe20000000000 */
[----:B------:R-:W-:-:S03]  /*0100*/  IMAD.MOV.U32 R2, RZ, RZ, RZ ;  /* 0x000000ffff027224 */ /* 0x000fc600078e00ff */
[----:B------:R-:W-:Y:S01]  /*0110*/  FADD R6, |R4|, -RZ ;  /* 0x800000ff04067221 */ /* 0x000fe20000000200 */
[----:B0-----:R-:W-:-:S13]  /*0120*/  ISETP.GE.AND P0, PT, R7, 0x2, PT ;  /* 0x000000020700780c */ /* 0x001fda0003f06270 */
[----:B------:R-:W-:Y:S05]  /*0130*/  @!P0 BRA `(.L_x_21) ;  /* 0x0000000400cc8947 */ /* 0x000fea0003800000 */
[C---:B------:R-:W-:Y:S02]  /*0140*/  VIADD R2, R7.reuse, 0xfffffffe ;  /* 0xfffffffe07027836 */ /* 0x040fe40000000000 */
[----:B------:R-:W-:Y:S02]  /*0150*/  VIADD R7, R7, 0xffffffff ;  /* 0xffffffff07077836 */ /* 0x000fe40000000000 */
[----:B------:R-:W-:Y:S01]  /*0160*/  IMAD.MOV.U32 R5, RZ, RZ, 0x1 ;  /* 0x00000001ff057424 */ /* 0x000fe200078e00ff */
[----:B------:R-:W-:Y:S01]  /*0170*/  ISETP.GE.U32.AND P0, PT, R2, 0x7, PT ;  /* 0x000000070200780c */ /* 0x000fe20003f06070 */
[----:B------:R-:W-:Y:S01]  /*0180*/  IMAD.MOV.U32 R2, RZ, RZ, RZ ;  /* 0x000000ffff027224 */ /* 0x000fe200078e00ff */
[----:B------:R-:W-:-:S11]  /*0190*/  LOP3.LUT R15, R7, 0x7, RZ, 0xc0, !PT ;  /* 0x00000007070f7812 */ /* 0x000fd600078ec0ff */
[----:B------:R-:W-:Y:S05]  /*01a0*/  @!P0 BRA `(.L_x_22) ;  /* 0x0000000000d88947 */ /* 0x000fea0003800000 */
[----:B------:R-:W0:Y:S01]  /*01b0*/  LDCU.64 UR4, c[0x0][0x398] ;  /* 0x00007300ff0477ac */ /* 0x000e220008000a00 */
[----:B------:R-:W-:Y:S01]  /*01c0*/  LOP3.LUT R9, R7, 0xfffffff8, RZ, 0xc0, !PT ;  /* 0xfffffff807097812 */ /* 0x000fe200078ec0ff */
[----:B------:R-:W-:Y:S02]  /*01d0*/  IMAD.MOV.U32 R8, RZ, RZ, RZ ;  /* 0x000000ffff087224 */ /* 0x000fe400078e00ff */
[----:B------:R-:W-:Y:S01]  /*01e0*/  IMAD.MOV.U32 R2, RZ, RZ, RZ ;  /* 0x000000ffff027224 */ /* 0x000fe200078e00ff */
[----:B0-----:R-:W-:-:S04]  /*01f0*/  UIADD3 UR4, UP0, UPT, UR4, 0x10, URZ ;  /* 0x0000001004047890 */ /* 0x001fc8000ff1e0ff */
[----:B------:R-:W-:Y:S02]  /*0200*/  UIADD3.X UR5, UPT, UPT, URZ, UR5, URZ, UP0, !UPT ;  /* 0x00000005ff057290 */ /* 0x000fe400087fe4ff */
[----:B------:R-:W-:-:S04]  /*0210*/  IMAD.U32 R4, RZ, RZ, UR4 ;  /* 0x00000004ff047e24 */ /* 0x000fc8000f8e00ff */
[----:B------:R-:W-:-:S07]  /*0220*/  IMAD.U32 R5, RZ, RZ, UR5 ;  /* 0x00000005ff057e24 */ /* 0x000fce000f8e00ff */
.L_x_23:
[----:B------:R-:W2:Y:S04]  /*0230*/  LDG.E R14, desc[UR6][R4.64+-0xc] ;  /* 0xfffff406040e7981 */ /* 0x000ea8000c1e1900 */
[----:B------:R-:W3:Y:S04]  /*0240*/  LDG.E R16, desc[UR6][R4.64+-0x8] ;  /* 0xfffff80604107981 */ /* 0x000ee8000c1e1900 */
[----:B------:R-:W4:Y:S04]  /*0250*/  LDG.E R18, desc[UR6][R4.64+-0x4] ;  /* 0xfffffc0604127981 */ /* 0x000f28000c1e1900 */
[----:B------:R-:W5:Y:S04]  /*0260*/  LDG.E R20, desc[UR6][R4.64] ;  /* 0x0000000604147981 */ /* 0x000f68000c1e1900 */
[----:B------:R-:W5:Y:S04]  /*0270*/  LDG.E R22, desc[UR6][R4.64+0x4] ;  /* 0x0000040604167981 */ /* 0x000f68000c1e1900 */
[----:B------:R-:W5:Y:S04]  /*0280*/  LDG.E R24, desc[UR6][R4.64+0x8] ;  /* 0x0000080604187981 */ /* 0x000f68000c1e1900 */
[----:B------:R-:W5:Y:S04]  /*0290*/  LDG.E R12, desc[UR6][R4.64+0xc] ;  /* 0x00000c06040c7981 */ /* 0x000f68000c1e1900 */
[----:B------:R0:W5:Y:S01]  /*02a0*/  LDG.E R10, desc[UR6][R4.64+0x10] ;  /* 0x00001006040a7981 */ /* 0x000162000c1e1900 */
[C---:B--2---:R-:W-:Y:S01]  /*02b0*/  FADD R11, R3.reuse, -R14 ;  /* 0x8000000e030b7221 */ /* 0x044fe20000000000 */
[----:B---3--:R-:W-:-:S04]  /*02c0*/  FADD R13, R3, -R16 ;  /* 0x80000010030d7221 */ /* 0x008fc80000000000 */
[----:B------:R-:W-:-:S04]  /*02d0*/  FSETP.GEU.AND P4, PT, |R11|, R6, PT ;  /* 0x000000060b00720b */ /* 0x000fc80003f8e200 */
[----:B------:R-:W-:Y:S01]  /*02e0*/  FSEL R6, |R11|, R6, !P4 ;  /* 0x000000060b067208 */ /* 0x000fe20006000200 */
[----:B----4-:R-:W-:-:S03]  /*02f0*/  FADD R11, R3, -R18 ;  /* 0x80000012030b7221 */ /* 0x010fc60000000000 */
[----:B------:R-:W-:-:S04]  /*0300*/  FSETP.GEU.AND P0, PT, |R13|, R6, PT ;  /* 0x000000060d00720b */ /* 0x000fc80003f0e200 */
[----:B------:R-:W-:Y:S01]  /*0310*/  FSEL R6, |R13|, R6, !P0 ;  /* 0x000000060d067208 */ /* 0x000fe20004000200 */
[----:B-----5:R-:W-:Y:S01]  /*0320*/  FADD R13, R3, -R20 ;  /* 0x80000014030d7221 */ /* 0x020fe20000000000 */
[----:B------:R-:W-:Y:S02]  /*0330*/  @!P4 VIADD R2, R8, 0x1 ;  /* 0x000000010802c836 */ /* 0x000fe40000000000 */
[----:B------:R-:W-:-:S04]  /*0340*/  FSETP.GEU.AND P1, PT, |R11|, R6, PT ;  /* 0x000000060b00720b */ /* 0x000fc80003f2e200 */
[----:B------:R-:W-:Y:S01]  /*0350*/  FSEL R6, |R11|, R6, !P1 ;  /* 0x000000060b067208 */ /* 0x000fe20004800200 */
[----:B------:R-:W-:Y:S01]  /*0360*/  FADD R11, R3, -R22 ;  /* 0x80000016030b7221 */ /* 0x000fe20000000000 */
        /* <DEDUP_REMOVED lines=8> */
[----:B------:R-:W-:Y:S01]  /*03f0*/  @!P2 VIADD R2, R8, 0x4 ;  /* 0x000000040802a836 */ /* 0x000fe20000000000 */
[----:B0-----:R-:W-:Y:S02]  /*0400*/  IADD3 R4, P2, PT, R4, 0x20, RZ ;  /* 0x0000002004047810 */ /* 0x001fe40007f5e0ff */
[----:B------:R-:W-:-:S03]  /*0410*/  FSETP.GEU.AND P4, PT, |R13|, R6, PT ;  /* 0x000000060d00720b */ /* 0x000fc60003f8e200 */
[----:B------:R-:W-:Y:S01]  /*0420*/  IMAD.X R5, RZ, RZ, R5, P2 ;  /* 0x000000ffff057224 */ /* 0x000fe200010e0605 */
[----:B------:R-:W-:Y:S01]  /*0430*/  FSEL R6, |R13|, R6, !P4 ;  /* 0x000000060d067208 */ /* 0x000fe20006000200 */
[----:B------:R-:W-:Y:S01]  /*0440*/  FADD R13, R3, -R10 ;  /* 0x8000000a030d7221 */ /* 0x000fe20000000000 */
[----:B------:R-:W-:Y:S02]  /*0450*/  @!P3 IADD3 R2, PT, PT, R8, 0x5, RZ ;  /* 0x000000050802b810 */ /* 0x000fe40007ffe0ff */
[----:B------:R-:W-:-:S04]  /*0460*/  FSETP.GEU.AND P0, PT, |R11|, R6, PT ;  /* 0x000000060b00720b */ /* 0x000fc80003f0e200 */
[----:B------:R-:W-:Y:S01]  /*0470*/  FSEL R6, |R11|, R6, !P0 ;  /* 0x000000060b067208 */ /* 0x000fe20004000200 */
[----:B------:R-:W-:-:S08]  /*0480*/  @!P4 VIADD R2, R8, 0x6 ;  /* 0x000000060802c836 */ /* 0x000fd00000000000 */
[C---:B------:R-:W-:Y:S01]  /*0490*/  @!P0 VIADD R2, R8.reuse, 0x7 ;  /* 0x0000000708028836 */ /* 0x040fe20000000000 */
[----:B------:R-:W-:Y:S01]  /*04a0*/  FSETP.GEU.AND P0, PT, |R13|, R6, PT ;  /* 0x000000060d00720b */ /* 0x000fe20003f0e200 */
[----:B------:R-:W-:-:S03]  /*04b0*/  VIADD R8, R8, 0x8 ;  /* 0x0000000808087836 */ /* 0x000fc60000000000 */
[----:B------:R-:W-:Y:S02]  /*04c0*/  FSEL R6, |R13|, R6, !P0 ;  /* 0x000000060d067208 */ /* 0x000fe40004000200 */
[C---:B------:R-:W-:Y:S02]  /*04d0*/  ISETP.NE.AND P1, PT, R8.reuse, R9, PT ;  /* 0x000000090800720c */ /* 0x040fe40003f25270 */
[----:B------:R-:W-:-:S11]  /*04e0*/  SEL R2, R8, R2, !P0 ;  /* 0x0000000208027207 */ /* 0x000fd60004000000 */
[----:B------:R-:W-:Y:S05]  /*04f0*/  @P1 BRA `(.L_x_23) ;  /* 0xfffffffc004c1947 */ /* 0x000fea000383ffff */
[----:B------:R-:W-:-:S07]  /*0500*/  VIADD R5, R8, 0x1 ;  /* 0x0000000108057836 */ /* 0x000fce0000000000 */
.L_x_22:
[----:B------:R-:W-:-:S13]  /*0510*/  ISETP.NE.AND P0, PT, R15, RZ, PT ;  /* 0x000000ff0f00720c */ /* 0x000fda0003f05270 */
[----:B------:R-:W-:Y:S05]  /*0520*/  @!P0 BRA `(.L_x_21) ;  /* 0x0000000000d08947 */ /* 0x000fea0003800000 */
[----:B------:R-:W-:Y:S02]  /*0530*/  ISETP.GE.U32.AND P1, PT, R15, 0x4, PT ;  /* 0x000000040f00780c */ /* 0x000fe40003f26070 */
[----:B------:R-:W-:-:S04]  /*0540*/  LOP3.LUT R16, R7, 0x3, RZ, 0xc0, !PT ;  /* 0x0000000307107812 */ /* 0x000fc800078ec0ff */
[----:B------:R-:W-:-:S07]  /*0550*/  ISETP.NE.AND P0, PT, R16, RZ, PT ;  /* 0x000000ff1000720c */ /* 0x000fce0003f05270 */
[----:B------:R-:W-:Y:S06]  /*0560*/  @!P1 BRA `(.L_x_24) ;  /* 0x00000000005c9947 */ /* 0x000fec0003800000 */
[----:B------:R-:W0:Y:S02]  /*0570*/  LDC.64 R8, c[0x0][0x398] ;  /* 0x0000e600ff087b82 */ /* 0x000e240000000a00 */
[----:B0-----:R-:W-:-:S05]  /*0580*/  IMAD.WIDE.U32 R8, R5, 0x4, R8 ;  /* 0x0000000405087825 */ /* 0x001fca00078e0008 */
[----:B------:R-:W2:Y:S04]  /*0590*/  LDG.E R4, desc[UR6][R8.64] ;  /* 0x0000000608047981 */ /* 0x000ea8000c1e1900 */
[----:B------:R-:W3:Y:S04]  /*05a0*/  LDG.E R10, desc[UR6][R8.64+0x4] ;  /* 0x00000406080a7981 */ /* 0x000ee8000c1e1900 */
[----:B------:R-:W4:Y:S04]  /*05b0*/  LDG.E R12, desc[UR6][R8.64+0x8] ;  /* 0x00000806080c7981 */ /* 0x000f28000c1e1900 */
[----:B------:R-:W5:Y:S01]  /*05c0*/  LDG.E R14, desc[UR6][R8.64+0xc] ;  /* 0x00000c06080e7981 */ /* 0x000f62000c1e1900 */
[C---:B--2---:R-:W-:Y:S01]  /*05d0*/  FADD R11, R3.reuse, -R4 ;  /* 0x80000004030b7221 */ /* 0x044fe20000000000 */
[----:B---3--:R-:W-:-:S04]  /*05e0*/  FADD R13, R3, -R10 ;  /* 0x8000000a030d7221 */ /* 0x008fc80000000000 */
[----:B------:R-:W-:-:S04]  /*05f0*/  FSETP.GEU.AND P1, PT, |R11|, R6, PT ;  /* 0x000000060b00720b */ /* 0x000fc80003f2e200 */
[----:B------:R-:W-:Y:S01]  /*0600*/  FSEL R6, |R11|, R6, !P1 ;  /* 0x000000060b067208 */ /* 0x000fe20004800200 */
[----:B----4-:R-:W-:Y:S01]  /*0610*/  FADD R11, R3, -R12 ;  /* 0x8000000c030b7221 */ /* 0x010fe20000000000 */
[----:B------:R-:W-:Y:S02]  /*0620*/  SEL R2, R5, R2, !P1 ;  /* 0x0000000205027207 */ /* 0x000fe40004800000 */
[----:B------:R-:W-:-:S04]  /*0630*/  FSETP.GEU.AND P2, PT, |R13|, R6, PT ;  /* 0x000000060d00720b */ /* 0x000fc80003f4e200 */
[----:B------:R-:W-:Y:S01]  /*0640*/  FSEL R6, |R13|, R6, !P2 ;  /* 0x000000060d067208 */ /* 0x000fe20005000200 */
[----:B-----5:R-:W-:-:S03]  /*0650*/  FADD R13, R3, -R14 ;  /* 0x8000000e030d7221 */ /* 0x020fc60000000000 */
[----:B------:R-:W-:-:S04]  /*0660*/  FSETP.GEU.AND P3, PT, |R11|, R6, PT ;  /* 0x000000060b00720b */ /* 0x000fc80003f6e200 */
[----:B------:R-:W-:Y:S01]  /*0670*/  FSEL R6, |R11|, R6, !P3 ;  /* 0x000000060b067208 */ /* 0x000fe20005800200 */
[----:B------:R-:W-:-:S03]  /*0680*/  @!P2 VIADD R2, R5, 0x1 ;  /* 0x000000010502a836 */ /* 0x000fc60000000000 */
[----:B------:R-:W-:-:S04]  /*0690*/  FSETP.GEU.AND P4, PT, |R13|, R6, PT ;  /* 0x000000060d00720b */ /* 0x000fc80003f8e200 */
[----:B------:R-:W-:Y:S02]  /*06a0*/  FSEL R6, |R13|, R6, !P4 ;  /* 0x000000060d067208 */ /* 0x000fe40006000200 */
[----:B------:R-:W-:-:S07]  /*06b0*/  @!P3 IADD3 R2, PT, PT, R5, 0x2, RZ ;  /* 0x000000020502b810 */ /* 0x000fce0007ffe0ff */
[C---:B------:R-:W-:Y:S02]  /*06c0*/  @!P4 VIADD R2, R5.reuse, 0x3 ;  /* 0x000000030502c836 */ /* 0x040fe40000000000 */
[----:B------:R-:W-:-:S07]  /*06d0*/  VIADD R5, R5, 0x4 ;  /* 0x0000000405057836 */ /* 0x000fce0000000000 */
.L_x_24:
[----:B------:R-:W-:Y:S05]  /*06e0*/  @!P0 BRA `(.L_x_21) ;  /* 0x0000000000608947 */ /* 0x000fea0003800000 */
[----:B------:R-:W-:-:S13]  /*06f0*/  ISETP.NE.AND P0, PT, R16, 0x1, PT ;  /* 0x000000011000780c */ /* 0x000fda0003f05270 */
[----:B------:R-:W0:Y:S02]  /*0700*/  @P0 LDC.64 R8, c[0x0][0x398] ;  /* 0x0000e600ff080b82 */ /* 0x000e240000000a00 */
[----:B0-----:R-:W-:-:S05]  /*0710*/  @P0 IMAD.WIDE.U32 R8, R5, 0x4, R8 ;  /* 0x0000000405080825 */ /* 0x001fca00078e0008 */
[----:B------:R-:W2:Y:S04]  /*0720*/  @P0 LDG.E R4, desc[UR6][R8.64] ;  /* 0x0000000608040981 */ /* 0x000ea8000c1e1900 */
[----:B------:R-:W3:Y:S01]  /*0730*/  @P0 LDG.E R12, desc[UR6][R8.64+0x4] ;  /* 0x00000406080c0981 */ /* 0x000ee2000c1e1900 */
[----:B------:R-:W-:-:S04]  /*0740*/  LOP3.LUT R7, R7, 0x1, RZ, 0xc0, !PT ;  /* 0x0000000107077812 */ /* 0x000fc800078ec0ff */
[----:B------:R-:W-:-:S13]  /*0750*/  ISETP.NE.U32.AND P1, PT, R7, 0x1, PT ;  /* 0x000000010700780c */ /* 0x000fda0003f25070 */
[----:B------:R-:W0:Y:S01]  /*0760*/  @!P1 LDC.64 R10, c[0x0][0x398] ;  /* 0x0000e600ff0a9b82 */ /* 0x000e220000000a00 */
[C---:B--2---:R-:W-:Y:S01]  /*0770*/  @P0 FADD R7, R3.reuse, -R4 ;  /* 0x8000000403070221 */ /* 0x044fe20000000000 */
[----:B---3--:R-:W-:-:S04]  /*0780*/  @P0 FADD R12, R3, -R12 ;  /* 0x8000000c030c0221 */ /* 0x008fc80000000000 */
[----:B------:R-:W-:-:S04]  /*0790*/  @P0 FSETP.GEU.AND P2, PT, |R7|, R6, PT ;  /* 0x000000060700020b */ /* 0x000fc80003f4e200 */
[----:B------:R-:W-:Y:S02]  /*07a0*/  @P0 FSEL R7, |R7|, R6, !P2 ;  /* 0x0000000607070208 */ /* 0x000fe40005000200 */
[----:B------:R-:W-:Y:S02]  /*07b0*/  @P0 SEL R4, R5, R2, !P2 ;  /* 0x0000000205040207 */ /* 0x000fe40005000000 */
[----:B------:R-:W-:-:S13]  /*07c0*/  FSETP.GEU.OR P3, PT, |R12|, R7, !P0 ;  /* 0x000000070c00720b */ /* 0x000fda000476e600 */
[C---:B------:R-:W-:Y:S02]  /*07d0*/  @!P3 VIADD R4, R5.reuse, 0x1 ;  /* 0x000000010504b836 */ /* 0x040fe40000000000 */
[----:B------:R-:W-:-:S04]  /*07e0*/  @P0 VIADD R5, R5, 0x2 ;  /* 0x0000000205050836 */ /* 0x000fc80000000000 */
[----:B0-----:R-:W-:-:S06]  /*07f0*/  @!P1 IMAD.WIDE.U32 R8, R5, 0x4, R10 ;  /* 0x0000000405089825 */ /* 0x001fcc00078e000a */
[----:B------:R-:W2:Y:S01]  /*0800*/  @!P1 LDG.E R8, desc[UR6][R8.64] ;  /* 0x0000000608089981 */ /* 0x000ea2000c1e1900 */
[----:B------:R-:W-:Y:S01]  /*0810*/  @P0 FSETP.GEU.AND P2, PT, |R12|, R7, PT ;  /* 0x000000070c00020b */ /* 0x000fe20003f4e200 */
[----:B------:R-:W-:-:S03]  /*0820*/  @P0 IMAD.MOV.U32 R2, RZ, RZ, R4 ;  /* 0x000000ffff020224 */ /* 0x000fc600078e0004 */
[----:B------:R-:W-:Y:S01]  /*0830*/  @P0 FSEL R6, |R12|, R7, !P2 ;  /* 0x000000070c060208 */ /* 0x000fe20005000200 */
[----:B--2---:R-:W-:-:S05]  /*0840*/  @!P1 FADD R3, R3, -R8 ;  /* 0x8000000803039221 */ /* 0x004fca0000000000 */
[----:B------:R-:W-:-:S04]  /*0850*/  @!P1 FSETP.GEU.AND P2, PT, |R3|, R6, PT ;  /* 0x000000060300920b */ /* 0x000fc80003f4e200 */
[----:B------:R-:W-:-:S09]  /*0860*/  @!P1 SEL R2, R5, R2, !P2 ;  /* 0x0000000205029207 */ /* 0x000fd20005000000 */
.L_x_21:
[----:B------:R-:W0:Y:S02]  /*0870*/  LDC.64 R4, c[0x0][0x390] ;  /* 0x0000e400ff047b82 */ /* 0x000e240000000a00 */
[----:B0-----:R-:W-:-:S05]  /*0880*/  IMAD.WIDE R4, R0, 0x4, R4 ;  /* 0x0000000400047825 */ /* 0x001fca00078e0204 */
[----:B------:R-:W-:Y:S01]  /*0890*/  STG.E desc[UR6][R4.64], R2 ;  /* 0x0000000204007986 */ /* 0x000fe2000c101906 */
[----:B------:R-:W-:Y:S05]  /*08a0*/  EXIT ;  /* 0x000000000000794d */ /* 0x000fea0003800000 */
.L_x_25:
        /* <DEDUP_REMOVED lines=13> */
.L_x_32:


//--------------------- .nv.shared.reserved.0     --------------------------
	.section	.nv.shared.reserved.0,"aw",@nobits
	.weak		__nv_reservedSMEM_offset_0_alias
	.size		__nv_reservedSMEM_offset_0_alias, 0, 64
	.other		__nv_reservedSMEM_offset_0_alias,@"STO_CUDA_RESERVED_SHARED STV_DEFAULT"
__nv_reservedSMEM_offset_0_alias:
	.zero		0
	.zero		64


//--------------------- .nv.constant0._Z14RetraindKerneliiPiS_S_S_S_ --------------------------
	.section	.nv.constant0._Z14RetraindKerneliiPiS_S_S_S_,"a",@progbits
	.sectionflags	@""
	.align	4
.nv.constant0._Z14RetraindKerneliiPiS_S_S_S_:
	.zero		944


//--------------------- .nv.constant0._Z13TestingKerneliPiS_S_S_ii --------------------------
	.section	.nv.constant0._Z13TestingKerneliPiS_S_S_ii,"a",@progbits
	.sectionflags	@""
	.align	4
.nv.constant0._Z13TestingKerneliPiS_S_S_ii:
	.zero		944


//--------------------- .nv.constant0._Z14CheckSumKerneliPiS_S_iii --------------------------
	.section	.nv.constant0._Z14CheckSumKerneliPiS_S_iii,"a",@progbits
	.sectionflags	@""
	.align	4
.nv.constant0._Z14CheckSumKerneliPiS_S_iii:
	.zero		940


//--------------------- .nv.constant0._Z13ClassHVKerneliiiPiS_S_ --------------------------
	.section	.nv.constant0._Z13ClassHVKerneliiiPiS_S_,"a",@progbits
	.sectionflags	@""
	.align	4
.nv.constant0._Z13ClassHVKerneliiiPiS_S_:
	.zero		936


//--------------------- .nv.constant0._Z16ClassHVAddKerneliiPiS_S_S_ --------------------------
	.section	.nv.constant0._Z16ClassHVAddKerneliiPiS_S_S_,"a",@progbits
	.sectionflags	@""
	.align	4
.nv.constant0._Z16ClassHVAddKerneliiPiS_S_S_:
	.zero		936


//--------------------- .nv.constant0._Z14SampleHVKerneliiiiPiS_S_S_ --------------------------
	.section	.nv.constant0._Z14SampleHVKerneliiiiPiS_S_S_,"a",@progbits
	.sectionflags	@""
	.align	4
.nv.constant0._Z14SampleHVKerneliiiiPiS_S_S_:
	.zero		944


//--------------------- .nv.constant0._Z11QuantKerneliiPfPiS_ --------------------------
	.section	.nv.constant0._Z11QuantKerneliiPfPiS_,"a",@progbits
	.sectionflags	@""
	.align	4
.nv.constant0._Z11QuantKerneliiPfPiS_:
	.zero		928


//--------------------- SYMBOLS --------------------------

	.type		.nv.reservedSmem.offset0,@object
	.size		.nv.reservedSmem.offset0,0x4
